//
// Generated by NVIDIA NVVM Compiler
//
// Compiler Build ID: CL-36424714
// Cuda compilation tools, release 13.0, V13.0.88
// Based on NVVM 20.0.0
//

.version 9.0
.target sm_100
.address_size 64

	// .globl	_Z11find_radiusPi
.func  (.param .b64 func_retval0) __internal_accurate_pow
(
	.param .b64 __internal_accurate_pow_param_0
)
;

.visible .entry _Z11find_radiusPi(
	.param .u64 .ptr .align 1 _Z11find_radiusPi_param_0
)
{


	ret;

}
	// .globl	_Z5houghPiS_
.visible .entry _Z5houghPiS_(
	.param .u64 .ptr .align 1 _Z5houghPiS__param_0,
	.param .u64 .ptr .align 1 _Z5houghPiS__param_1
)
{
	.reg .pred 	%p<26>;
	.reg .b32 	%r<62>;
	.reg .b64 	%rd<11>;
	.reg .b64 	%fd<28>;

	ld.param.u64 	%rd3, [_Z5houghPiS__param_0];
	ld.param.u64 	%rd4, [_Z5houghPiS__param_1];
	cvta.to.global.u64 	%rd1, %rd4;
	cvta.to.global.u64 	%rd5, %rd3;
	mov.u32 	%r1, %ctaid.x;
	mov.u32 	%r57, %ctaid.y;
	mad.lo.s32 	%r21, %r57, 101, %r1;
	mul.wide.u32 	%rd6, %r21, 4;
	add.s64 	%rd7, %rd5, %rd6;
	ld.global.u32 	%r22, [%rd7];
	setp.eq.s32 	%p2, %r22, 0;
	@%p2 bra 	$L__BB1_11;
	mov.f64 	%fd6, 0d4000000000000000;
	{
	.reg .b32 %temp; 
	mov.b64 	{%temp, %r3}, %fd6;
	}
	and.b32  	%r4, %r3, 2146435072;
	setp.eq.s32 	%p3, %r4, 1062207488;
	setp.lt.s32 	%p5, %r3, 0;
	cvt.rn.f64.u32 	%fd1, %r1;
	{
	.reg .b32 %temp; 
	mov.b64 	{%temp, %r24}, %fd1;
	}
	setp.lt.s32 	%p6, %r24, 0;
	and.pred  	%p1, %p6, %p3;
	selp.b32 	%r25, %r24, 0, %p3;
	or.b32  	%r26, %r25, 2146435072;
	selp.b32 	%r27, %r26, %r25, %p5;
	mov.b32 	%r56, 0;
	mov.b64 	%fd2, {%r56, %r27};
	add.s32 	%r5, %r1, 10201;
$L__BB1_2:
	setp.gt.u32 	%p7, %r57, 100;
	@%p7 bra 	$L__BB1_10;
	setp.lt.s32 	%p8, %r3, 0;
	setp.eq.s32 	%p9, %r4, 1062207488;
	sub.s32 	%r8, %r1, %r56;
	cvt.rn.f64.s32 	%fd7, %r8;
	{
	.reg .b32 %temp; 
	mov.b64 	{%temp, %r28}, %fd7;
	}
	abs.f64 	%fd8, %fd7;
	{ // callseq 0, 0
	.param .b64 param0;
	st.param.f64 	[param0], %fd8;
	.param .b64 retval0;
	call.uni (retval0), 
	__internal_accurate_pow, 
	(
	param0
	);
	ld.param.f64 	%fd9, [retval0];
	} // callseq 0
	setp.lt.s32 	%p11, %r28, 0;
	neg.f64 	%fd11, %fd9;
	selp.f64 	%fd12, %fd11, %fd9, %p9;
	selp.f64 	%fd3, %fd12, %fd9, %p11;
	selp.b32 	%r29, %r28, 0, %p9;
	or.b32  	%r30, %r29, 2146435072;
	selp.b32 	%r31, %r30, %r29, %p8;
	mov.b32 	%r32, 0;
	mov.b64 	%fd4, {%r32, %r31};
	{ // callseq 1, 0
	.param .b64 param0;
	st.param.f64 	[param0], %fd1;
	.param .b64 retval0;
	call.uni (retval0), 
	__internal_accurate_pow, 
	(
	param0
	);
	ld.param.f64 	%fd13, [retval0];
	} // callseq 1
	neg.f64 	%fd15, %fd13;
	selp.f64 	%fd5, %fd15, %fd13, %p1;
	sub.s32 	%r33, 1, %r57;
	and.b32  	%r9, %r33, 3;
	setp.eq.s32 	%p12, %r9, 0;
	mov.u32 	%r58, %r57;
	@%p12 bra 	$L__BB1_7;
	setp.eq.s32 	%p13, %r8, 1;
	setp.eq.s32 	%p14, %r8, 0;
	setp.eq.s32 	%p15, %r1, 1;
	setp.eq.s32 	%p16, %r1, 0;
	selp.f64 	%fd16, %fd4, %fd3, %p14;
	selp.f64 	%fd17, 0d3FF0000000000000, %fd16, %p13;
	selp.f64 	%fd18, %fd2, %fd5, %p16;
	selp.f64 	%fd19, 0d3FF0000000000000, %fd18, %p15;
	add.f64 	%fd20, %fd17, %fd19;
	sqrt.rn.f64 	%fd21, %fd20;
	cvt.rzi.s32.f64 	%r34, %fd21;
	mad.lo.s32 	%r35, %r57, 101, %r5;
	add.s32 	%r36, %r35, %r34;
	mul.wide.s32 	%rd8, %r36, 4;
	add.s64 	%rd2, %rd1, %rd8;
	ld.global.u32 	%r37, [%rd2];
	add.s32 	%r38, %r37, 1;
	st.global.u32 	[%rd2], %r38;
	add.s32 	%r58, %r57, 1;
	setp.eq.s32 	%p17, %r9, 1;
	@%p17 bra 	$L__BB1_7;
	ld.global.u32 	%r39, [%rd2+404];
	add.s32 	%r40, %r39, 1;
	st.global.u32 	[%rd2+404], %r40;
	add.s32 	%r58, %r57, 2;
	setp.eq.s32 	%p18, %r9, 2;
	@%p18 bra 	$L__BB1_7;
	ld.global.u32 	%r41, [%rd2+808];
	add.s32 	%r42, %r41, 1;
	st.global.u32 	[%rd2+808], %r42;
	add.s32 	%r58, %r57, 3;
$L__BB1_7:
	setp.gt.u32 	%p19, %r57, 97;
	mov.b32 	%r57, 101;
	@%p19 bra 	$L__BB1_10;
	setp.eq.s32 	%p20, %r8, 1;
	setp.eq.s32 	%p21, %r8, 0;
	setp.eq.s32 	%p22, %r1, 1;
	setp.eq.s32 	%p23, %r1, 0;
	selp.f64 	%fd22, %fd4, %fd3, %p21;
	selp.f64 	%fd23, 0d3FF0000000000000, %fd22, %p20;
	selp.f64 	%fd24, %fd2, %fd5, %p23;
	selp.f64 	%fd25, 0d3FF0000000000000, %fd24, %p22;
	add.f64 	%fd26, %fd23, %fd25;
	sqrt.rn.f64 	%fd27, %fd26;
	cvt.rzi.s32.f64 	%r44, %fd27;
	add.s32 	%r45, %r1, %r44;
	mad.lo.s32 	%r59, %r58, 101, %r45;
$L__BB1_9:
	add.s32 	%r47, %r59, 10201;
	mul.wide.s32 	%rd9, %r47, 4;
	add.s64 	%rd10, %rd1, %rd9;
	ld.global.u32 	%r48, [%rd10];
	add.s32 	%r49, %r48, 1;
	st.global.u32 	[%rd10], %r49;
	ld.global.u32 	%r50, [%rd10+404];
	add.s32 	%r51, %r50, 1;
	st.global.u32 	[%rd10+404], %r51;
	ld.global.u32 	%r52, [%rd10+808];
	add.s32 	%r53, %r52, 1;
	st.global.u32 	[%rd10+808], %r53;
	ld.global.u32 	%r54, [%rd10+1212];
	add.s32 	%r55, %r54, 1;
	st.global.u32 	[%rd10+1212], %r55;
	add.s32 	%r58, %r58, 4;
	add.s32 	%r59, %r59, 404;
	setp.ne.s32 	%p24, %r58, 101;
	@%p24 bra 	$L__BB1_9;
$L__BB1_10:
	add.s32 	%r56, %r56, 1;
	setp.ne.s32 	%p25, %r56, 101;
	@%p25 bra 	$L__BB1_2;
$L__BB1_11:
	ret;

}
.func  (.param .b64 func_retval0) __internal_accurate_pow(
	.param .b64 __internal_accurate_pow_param_0
)
{
	.reg .pred 	%p<8>;
	.reg .b32 	%r<49>;
	.reg .b32 	%f<3>;
	.reg .b64 	%fd<109>;

	ld.param.f64 	%fd10, [__internal_accurate_pow_param_0];
	{
	.reg .b32 %temp; 
	mov.b64 	{%temp, %r46}, %fd10;
	}
	{
	.reg .b32 %temp; 
	mov.b64 	{%r45, %temp}, %fd10;
	}
	shr.u32 	%r47, %r46, 20;
	setp.gt.u32 	%p1, %r46, 1048575;
	@%p1 bra 	$L__BB2_2;
	mul.f64 	%fd11, %fd10, 0d4350000000000000;
	{
	.reg .b32 %temp; 
	mov.b64 	{%temp, %r46}, %fd11;
	}
	{
	.reg .b32 %temp; 
	mov.b64 	{%r45, %temp}, %fd11;
	}
	shr.u32 	%r16, %r46, 20;
	add.s32 	%r47, %r16, -54;
$L__BB2_2:
	add.s32 	%r48, %r47, -1023;
	and.b32  	%r17, %r46, -2146435073;
	or.b32  	%r18, %r17, 1072693248;
	mov.b64 	%fd107, {%r45, %r18};
	setp.lt.u32 	%p2, %r18, 1073127583;
	@%p2 bra 	$L__BB2_4;
	{
	.reg .b32 %temp; 
	mov.b64 	{%r19, %temp}, %fd107;
	}
	{
	.reg .b32 %temp; 
	mov.b64 	{%temp, %r20}, %fd107;
	}
	add.s32 	%r21, %r20, -1048576;
	mov.b64 	%fd107, {%r19, %r21};
	add.s32 	%r48, %r47, -1022;
$L__BB2_4:
	add.f64 	%fd12, %fd107, 0dBFF0000000000000;
	add.f64 	%fd13, %fd107, 0d3FF0000000000000;
	rcp.approx.ftz.f64 	%fd14, %fd13;
	neg.f64 	%fd15, %fd13;
	fma.rn.f64 	%fd16, %fd15, %fd14, 0d3FF0000000000000;
	fma.rn.f64 	%fd17, %fd16, %fd16, %fd16;
	fma.rn.f64 	%fd18, %fd17, %fd14, %fd14;
	mul.f64 	%fd19, %fd12, %fd18;
	fma.rn.f64 	%fd20, %fd12, %fd18, %fd19;
	mul.f64 	%fd21, %fd20, %fd20;
	fma.rn.f64 	%fd22, %fd21, 0d3EB0F5FF7D2CAFE2, 0d3ED0F5D241AD3B5A;
	fma.rn.f64 	%fd23, %fd22, %fd21, 0d3EF3B20A75488A3F;
	fma.rn.f64 	%fd24, %fd23, %fd21, 0d3F1745CDE4FAECD5;
	fma.rn.f64 	%fd25, %fd24, %fd21, 0d3F3C71C7258A578B;
	fma.rn.f64 	%fd26, %fd25, %fd21, 0d3F6249249242B910;
	fma.rn.f64 	%fd27, %fd26, %fd21, 0d3F89999999999DFB;
	sub.f64 	%fd28, %fd12, %fd20;
	add.f64 	%fd29, %fd28, %fd28;
	neg.f64 	%fd30, %fd20;
	fma.rn.f64 	%fd31, %fd30, %fd12, %fd29;
	mul.f64 	%fd32, %fd18, %fd31;
	fma.rn.f64 	%fd33, %fd21, %fd27, 0d3FB5555555555555;
	mov.f64 	%fd34, 0d3FB5555555555555;
	sub.f64 	%fd35, %fd34, %fd33;
	fma.rn.f64 	%fd36, %fd21, %fd27, %fd35;
	add.f64 	%fd37, %fd36, 0dBC46A4CB00B9E7B0;
	add.f64 	%fd38, %fd33, %fd37;
	sub.f64 	%fd39, %fd33, %fd38;
	add.f64 	%fd40, %fd37, %fd39;
	mul.rn.f64 	%fd41, %fd20, %fd20;
	neg.f64 	%fd42, %fd41;
	fma.rn.f64 	%fd43, %fd20, %fd20, %fd42;
	{
	.reg .b32 %temp; 
	mov.b64 	{%r22, %temp}, %fd32;
	}
	{
	.reg .b32 %temp; 
	mov.b64 	{%temp, %r23}, %fd32;
	}
	add.s32 	%r24, %r23, 1048576;
	mov.b64 	%fd44, {%r22, %r24};
	fma.rn.f64 	%fd45, %fd20, %fd44, %fd43;
	mul.rn.f64 	%fd46, %fd41, %fd20;
	neg.f64 	%fd47, %fd46;
	fma.rn.f64 	%fd48, %fd41, %fd20, %fd47;
	fma.rn.f64 	%fd49, %fd41, %fd32, %fd48;
	fma.rn.f64 	%fd50, %fd45, %fd20, %fd49;
	mul.rn.f64 	%fd51, %fd38, %fd46;
	neg.f64 	%fd52, %fd51;
	fma.rn.f64 	%fd53, %fd38, %fd46, %fd52;
	fma.rn.f64 	%fd54, %fd38, %fd50, %fd53;
	fma.rn.f64 	%fd55, %fd40, %fd46, %fd54;
	add.f64 	%fd56, %fd51, %fd55;
	sub.f64 	%fd57, %fd51, %fd56;
	add.f64 	%fd58, %fd55, %fd57;
	add.f64 	%fd59, %fd20, %fd56;
	sub.f64 	%fd60, %fd20, %fd59;
	add.f64 	%fd61, %fd56, %fd60;
	add.f64 	%fd62, %fd58, %fd61;
	add.f64 	%fd63, %fd32, %fd62;
	add.f64 	%fd64, %fd59, %fd63;
	sub.f64 	%fd65, %fd59, %fd64;
	add.f64 	%fd66, %fd63, %fd65;
	xor.b32  	%r25, %r48, -2147483648;
	mov.b32 	%r26, 1127219200;
	mov.b64 	%fd67, {%r25, %r26};
	mov.b32 	%r27, -2147483648;
	mov.b64 	%fd68, {%r27, %r26};
	sub.f64 	%fd69, %fd67, %fd68;
	fma.rn.f64 	%fd70, %fd69, 0d3FE62E42FEFA39EF, %fd64;
	fma.rn.f64 	%fd71, %fd69, 0dBFE62E42FEFA39EF, %fd70;
	sub.f64 	%fd72, %fd71, %fd64;
	sub.f64 	%fd73, %fd66, %fd72;
	fma.rn.f64 	%fd74, %fd69, 0d3C7ABC9E3B39803F, %fd73;
	add.f64 	%fd75, %fd70, %fd74;
	sub.f64 	%fd76, %fd70, %fd75;
	add.f64 	%fd77, %fd74, %fd76;
	mov.f64 	%fd78, 0d4000000000000000;
	{
	.reg .b32 %temp; 
	mov.b64 	{%temp, %r28}, %fd78;
	}
	{
	.reg .b32 %temp; 
	mov.b64 	{%r29, %temp}, %fd78;
	}
	shl.b32 	%r30, %r28, 1;
	setp.gt.u32 	%p3, %r30, -33554433;
	and.b32  	%r31, %r28, -15728641;
	selp.b32 	%r32, %r31, %r28, %p3;
	mov.b64 	%fd79, {%r29, %r32};
	mul.rn.f64 	%fd80, %fd75, %fd79;
	neg.f64 	%fd81, %fd80;
	fma.rn.f64 	%fd82, %fd75, %fd79, %fd81;
	fma.rn.f64 	%fd83, %fd77, %fd79, %fd82;
	add.f64 	%fd4, %fd80, %fd83;
	sub.f64 	%fd84, %fd80, %fd4;
	add.f64 	%fd5, %fd83, %fd84;
	fma.rn.f64 	%fd85, %fd4, 0d3FF71547652B82FE, 0d4338000000000000;
	{
	.reg .b32 %temp; 
	mov.b64 	{%r13, %temp}, %fd85;
	}
	mov.f64 	%fd86, 0dC338000000000000;
	add.rn.f64 	%fd87, %fd85, %fd86;
	fma.rn.f64 	%fd88, %fd87, 0dBFE62E42FEFA39EF, %fd4;
	fma.rn.f64 	%fd89, %fd87, 0dBC7ABC9E3B39803F, %fd88;
	fma.rn.f64 	%fd90, %fd89, 0d3E5ADE1569CE2BDF, 0d3E928AF3FCA213EA;
	fma.rn.f64 	%fd91, %fd90, %fd89, 0d3EC71DEE62401315;
	fma.rn.f64 	%fd92, %fd91, %fd89, 0d3EFA01997C89EB71;
	fma.rn.f64 	%fd93, %fd92, %fd89, 0d3F2A01A014761F65;
	fma.rn.f64 	%fd94, %fd93, %fd89, 0d3F56C16C1852B7AF;
	fma.rn.f64 	%fd95, %fd94, %fd89, 0d3F81111111122322;
	fma.rn.f64 	%fd96, %fd95, %fd89, 0d3FA55555555502A1;
	fma.rn.f64 	%fd97, %fd96, %fd89, 0d3FC5555555555511;
	fma.rn.f64 	%fd98, %fd97, %fd89, 0d3FE000000000000B;
	fma.rn.f64 	%fd99, %fd98, %fd89, 0d3FF0000000000000;
	fma.rn.f64 	%fd100, %fd99, %fd89, 0d3FF0000000000000;
	{
	.reg .b32 %temp; 
	mov.b64 	{%r14, %temp}, %fd100;
	}
	{
	.reg .b32 %temp; 
	mov.b64 	{%temp, %r15}, %fd100;
	}
	shl.b32 	%r33, %r13, 20;
	add.s32 	%r34, %r33, %r15;
	mov.b64 	%fd108, {%r14, %r34};
	{
	.reg .b32 %temp; 
	mov.b64 	{%temp, %r35}, %fd4;
	}
	mov.b32 	%f2, %r35;
	abs.f32 	%f1, %f2;
	setp.lt.f32 	%p4, %f1, 0f4086232B;
	@%p4 bra 	$L__BB2_7;
	setp.lt.f64 	%p5, %fd4, 0d0000000000000000;
	add.f64 	%fd101, %fd4, 0d7FF0000000000000;
	selp.f64 	%fd108, 0d0000000000000000, %fd101, %p5;
	setp.geu.f32 	%p6, %f1, 0f40874800;
	@%p6 bra 	$L__BB2_7;
	shr.u32 	%r36, %r13, 31;
	add.s32 	%r37, %r13, %r36;
	shr.s32 	%r38, %r37, 1;
	shl.b32 	%r39, %r38, 20;
	add.s32 	%r40, %r15, %r39;
	mov.b64 	%fd102, {%r14, %r40};
	sub.s32 	%r41, %r13, %r38;
	shl.b32 	%r42, %r41, 20;
	add.s32 	%r43, %r42, 1072693248;
	mov.b32 	%r44, 0;
	mov.b64 	%fd103, {%r44, %r43};
	mul.f64 	%fd108, %fd103, %fd102;
$L__BB2_7:
	abs.f64 	%fd104, %fd108;
	setp.eq.f64 	%p7, %fd104, 0d7FF0000000000000;
	fma.rn.f64 	%fd105, %fd108, %fd5, %fd108;
	selp.f64 	%fd106, %fd108, %fd105, %p7;
	st.param.f64 	[func_retval0], %fd106;
	ret;

}


// ===== COMPILED SASS (sm_100) =====

	.target	sm_100

	.elftype	@"ET_EXEC"


//--------------------- .note.nv.tkinfo           --------------------------
	.section	.note.nv.tkinfo,"",@"SHT_NOTE"
	.sectionflags	@"SHF_NOTE_NV_TKINFO"
	.tkinfo
        /*0018*/ 	.word	0x00000002
        /*0030*/ 	.string	""
        /*0030*/ 	.string	"ptxas"
        /*0030*/ 	.string	"Cuda compilation tools, release 13.0, V13.0.88"
        /*0030*/ 	.string	"Build cuda_13.0.r13.0/compiler.36424714_0"
        /*0030*/ 	.string	"-arch sm_100 -m 64 "



//--------------------- .note.nv.cuinfo           --------------------------
	.section	.note.nv.cuinfo,"",@"SHT_NOTE"
	.sectionflags	@"SHF_NOTE_NV_CUINFO"
        /*0018*/ 	.short	0x0002
        /*001a*/ 	.short	0x0064
        /*001c*/ 	.short	0x0082
	.zero		2


//--------------------- .nv.info                  --------------------------
	.section	.nv.info,"",@"SHT_CUDA_INFO"
	.align	4


	//----- nvinfo : EIATTR_REGCOUNT
	.align		4
        /*0000*/ 	.byte	0x04, 0x2f
        /*0002*/ 	.short	(.L_1 - .L_0)
	.align		4
.L_0:
        /*0004*/ 	.word	index@(_Z11find_radiusPi)
        /*0008*/ 	.word	0x00000004


	//----- nvinfo : EIATTR_FRAME_SIZE
	.align		4
.L_1:
        /*000c*/ 	.byte	0x04, 0x11
        /*000e*/ 	.short	(.L_3 - .L_2)
	.align		4
.L_2:
        /*0010*/ 	.word	index@(_Z11find_radiusPi)
        /*0014*/ 	.word	0x00000000


	//----- nvinfo : EIATTR_REGCOUNT
	.align		4
.L_3:
        /*0018*/ 	.byte	0x04, 0x2f
        /*001a*/ 	.short	(.L_5 - .L_4)
	.align		4
.L_4:
        /*001c*/ 	.word	index@(_Z5houghPiS_)
        /*0020*/ 	.word	0x00000020


	//----- nvinfo : EIATTR_FRAME_SIZE
	.align		4
.L_5:
        /*0024*/ 	.byte	0x04, 0x11
        /*0026*/ 	.short	(.L_7 - .L_6)
	.align		4
.L_6:
        /*0028*/ 	.word	index@($_Z5houghPiS_$__internal_accurate_pow)
        /*002c*/ 	.word	0x00000000


	//----- nvinfo : EIATTR_FRAME_SIZE
	.align		4
.L_7:
        /*0030*/ 	.byte	0x04, 0x11
        /*0032*/ 	.short	(.L_9 - .L_8)
	.align		4
.L_8:
        /*0034*/ 	.word	index@($__internal_0_$__cuda_sm20_dsqrt_rn_f64_mediumpath_v1)
        /*0038*/ 	.word	0x00000000


	//----- nvinfo : EIATTR_FRAME_SIZE
	.align		4
.L_9:
        /*003c*/ 	.byte	0x04, 0x11
        /*003e*/ 	.short	(.L_11 - .L_10)
	.align		4
.L_10:
        /*0040*/ 	.word	index@(_Z5houghPiS_)
        /*0044*/ 	.word	0x00000000


	//----- nvinfo : EIATTR_MIN_STACK_SIZE
	.align		4
.L_11:
        /*0048*/ 	.byte	0x04, 0x12
        /*004a*/ 	.short	(.L_13 - .L_12)
	.align		4
.L_12:
        /*004c*/ 	.word	index@(_Z5houghPiS_)
        /*0050*/ 	.word	0x00000000


	//----- nvinfo : EIATTR_MIN_STACK_SIZE
	.align		4
.L_13:
        /*0054*/ 	.byte	0x04, 0x12
        /*0056*/ 	.short	(.L_15 - .L_14)
	.align		4
.L_14:
        /*0058*/ 	.word	index@(_Z11find_radiusPi)
        /*005c*/ 	.word	0x00000000
.L_15:


//--------------------- .nv.compat                --------------------------
	.section	.nv.compat,"",@"SHT_CUDA_COMPAT_INFO"
	.align	4
        /*0000*/ 	.byte	0x02, 0x09, 0x00, 0x00, 0x02, 0x02, 0x01, 0x00, 0x02, 0x05, 0x05, 0x00, 0x03, 0x07, 0x01, 0x01
        /*0010*/ 	.byte	0x02, 0x03, 0x00, 0x00, 0x02, 0x06, 0x01, 0x00, 0x04, 0x0b, 0x08, 0x00, 0x01, 0x00, 0x00, 0x00
        /*0020*/ 	.byte	0x00, 0x00, 0x00, 0x00


//--------------------- .nv.info._Z5houghPiS_     --------------------------
	.section	.nv.info._Z5houghPiS_,"",@"SHT_CUDA_INFO"
	.sectionflags	@""
	.align	4


	//----- nvinfo : EIATTR_CUDA_API_VERSION
	.align		4
        /*0000*/ 	.byte	0x04, 0x37
        /*0002*/ 	.short	(.L_17 - .L_16)
.L_16:
        /*0004*/ 	.word	0x00000082


	//----- nvinfo : EIATTR_KPARAM_INFO
	.align		4
.L_17:
        /*0008*/ 	.byte	0x04, 0x17
        /*000a*/ 	.short	(.L_19 - .L_18)
.L_18:
        /*000c*/ 	.word	0x00000000
        /*0010*/ 	.short	0x0001
        /*0012*/ 	.short	0x0008
        /*0014*/ 	.byte	0x00, 0xf5, 0x21, 0x00


	//----- nvinfo : EIATTR_KPARAM_INFO
	.align		4
.L_19:
        /*0018*/ 	.byte	0x04, 0x17
        /*001a*/ 	.short	(.L_21 - .L_20)
.L_20:
        /*001c*/ 	.word	0x00000000
        /*0020*/ 	.short	0x0000
        /*0022*/ 	.short	0x0000
        /*0024*/ 	.byte	0x00, 0xf5, 0x21, 0x00


	//----- nvinfo : EIATTR_SPARSE_MMA_MASK
	.align		4
.L_21:
        /*0028*/ 	.byte	0x03, 0x50
        /*002a*/ 	.short	0x0000


	//----- nvinfo : EIATTR_MAXREG_COUNT
	.align		4
        /*002c*/ 	.byte	0x03, 0x1b
        /*002e*/ 	.short	0x00ff


	//----- nvinfo : EIATTR_MERCURY_ISA_VERSION
	.align		4
        /*0030*/ 	.byte	0x03, 0x5f
        /*0032*/ 	.short	0x0101


	//----- nvinfo : EIATTR_VRC_CTA_INIT_COUNT
	.align		4
        /*0034*/ 	.byte	0x02, 0x4a
	.zero		1
	.zero		1


	//----- nvinfo : EIATTR_EXIT_INSTR_OFFSETS
	.align		4
        /*0038*/ 	.byte	0x04, 0x1c
        /*003a*/ 	.short	(.L_23 - .L_22)


	//   ....[0]....
.L_22:
        /*003c*/ 	.word	0x00000090


	//   ....[1]....
        /*0040*/ 	.word	0x00000fc0


	//----- nvinfo : EIATTR_CRS_STACK_SIZE
	.align		4
.L_23:
        /*0044*/ 	.byte	0x04, 0x1e
        /*0046*/ 	.short	(.L_25 - .L_24)
.L_24:
        /*0048*/ 	.word	0x00000000


	//----- nvinfo : EIATTR_CBANK_PARAM_SIZE
	.align		4
.L_25:
        /*004c*/ 	.byte	0x03, 0x19
        /*004e*/ 	.short	0x0010


	//----- nvinfo : EIATTR_PARAM_CBANK
	.align		4
        /*0050*/ 	.byte	0x04, 0x0a
        /*0052*/ 	.short	(.L_27 - .L_26)
	.align		4
.L_26:
        /*0054*/ 	.word	index@(.nv.constant0._Z5houghPiS_)
        /*0058*/ 	.short	0x0380
        /*005a*/ 	.short	0x0010


	//----- nvinfo : EIATTR_SW_WAR
	.align		4
.L_27:
        /*005c*/ 	.byte	0x04, 0x36
        /*005e*/ 	.short	(.L_29 - .L_28)
.L_28:
        /*0060*/ 	.word	0x00000008
.L_29:


//--------------------- .nv.info._Z11find_radiusPi --------------------------
	.section	.nv.info._Z11find_radiusPi,"",@"SHT_CUDA_INFO"
	.sectionflags	@""
	.align	4


	//----- nvinfo : EIATTR_CUDA_API_VERSION
	.align		4
        /*0000*/ 	.byte	0x04, 0x37
        /*0002*/ 	.short	(.L_31 - .L_30)
.L_30:
        /*0004*/ 	.word	0x00000082


	//----- nvinfo : EIATTR_KPARAM_INFO
	.align		4
.L_31:
        /*0008*/ 	.byte	0x04, 0x17
        /*000a*/ 	.short	(.L_33 - .L_32)
.L_32:
        /*000c*/ 	.word	0x00000000
        /*0010*/ 	.short	0x0000
        /*0012*/ 	.short	0x0000
        /*0014*/ 	.byte	0x00, 0xf5, 0x21, 0x00


	//----- nvinfo : EIATTR_SPARSE_MMA_MASK
	.align		4
.L_33:
        /*0018*/ 	.byte	0x03, 0x50
        /*001a*/ 	.short	0x0000


	//----- nvinfo : EIATTR_MAXREG_COUNT
	.align		4
        /*001c*/ 	.byte	0x03, 0x1b
        /*001e*/ 	.short	0x00ff


	//----- nvinfo : EIATTR_MERCURY_ISA_VERSION
	.align		4
        /*0020*/ 	.byte	0x03, 0x5f
        /*0022*/ 	.short	0x0101


	//----- nvinfo : EIATTR_VRC_CTA_INIT_COUNT
	.align		4
        /*0024*/ 	.byte	0x02, 0x4a
	.zero		1
	.zero		1


	//----- nvinfo : EIATTR_EXIT_INSTR_OFFSETS
	.align		4
        /*0028*/ 	.byte	0x04, 0x1c
        /*002a*/ 	.short	(.L_35 - .L_34)


	//   ....[0]....
.L_34:
        /*002c*/ 	.word	0x00000010


	//----- nvinfo : EIATTR_CBANK_PARAM_SIZE
	.align		4
.L_35:
        /*0030*/ 	.byte	0x03, 0x19
        /*0032*/ 	.short	0x0008


	//----- nvinfo : EIATTR_PARAM_CBANK
	.align		4
        /*0034*/ 	.byte	0x04, 0x0a
        /*0036*/ 	.short	(.L_37 - .L_36)
	.align		4
.L_36:
        /*0038*/ 	.word	index@(.nv.constant0._Z11find_radiusPi)
        /*003c*/ 	.short	0x0380
        /*003e*/ 	.short	0x0008


	//----- nvinfo : EIATTR_SW_WAR
	.align		4
.L_37:
        /*0040*/ 	.byte	0x04, 0x36
        /*0042*/ 	.short	(.L_39 - .L_38)
.L_38:
        /*0044*/ 	.word	0x00000008
.L_39:


//--------------------- .nv.callgraph             --------------------------
	.section	.nv.callgraph,"",@"SHT_CUDA_CALLGRAPH"
	.align	4
	.sectionentsize	8
	.align		4
        /*0000*/ 	.word	0x00000000
	.align		4
        /*0004*/ 	.word	0xffffffff
	.align		4
        /*0008*/ 	.word	0x00000000
	.align		4
        /*000c*/ 	.word	0xfffffffe
	.align		4
        /*0010*/ 	.word	0x00000000
	.align		4
        /*0014*/ 	.word	0xfffffffd
	.align		4
        /*0018*/ 	.word	0x00000000
	.align		4
        /*001c*/ 	.word	0xfffffffc


//--------------------- .text._Z5houghPiS_        --------------------------
	.section	.text._Z5houghPiS_,"ax",@progbits
	.align	128
        .global         _Z5houghPiS_
        .type           _Z5houghPiS_,@function
        .size           _Z5houghPiS_,(.L_x_16 - _Z5houghPiS_)
        .other          _Z5houghPiS_,@"STO_CUDA_ENTRY STV_DEFAULT"
_Z5houghPiS_:
.text._Z5houghPiS_:
[----:B------:R-:W-:Y:S01]  /*0000*/  LDC R1, c[0x0][0x37c] ;  /* 0x0000df00ff017b82 */ /* 0x000fe20000000800 */
[----:B------:R-:W0:Y:S07]  /*0010*/  S2R R2, SR_CTAID.X ;  /* 0x0000000000027919 */ /* 0x000e2e0000002500 */
[----:B------:R-:W1:Y:S01]  /*0020*/  LDC.64 R4, c[0x0][0x380] ;  /* 0x0000e000ff047b82 */ /* 0x000e620000000a00 */
[----:B------:R-:W2:Y:S01]  /*0030*/  LDCU.64 UR6, c[0x0][0x358] ;  /* 0x00006b00ff0677ac */ /* 0x000ea20008000a00 */
[----:B------:R-:W0:Y:S02]  /*0040*/  S2R R9, SR_CTAID.Y ;  /* 0x0000000000097919 */ /* 0x000e240000002600 */
[----:B0-----:R-:W-:-:S04]  /*0050*/  IMAD R3, R9, 0x65, R2 ;  /* 0x0000006509037824 */ /* 0x001fc800078e0202 */
[----:B-1----:R-:W-:-:S06]  /*0060*/  IMAD.WIDE.U32 R4, R3, 0x4, R4 ;  /* 0x0000000403047825 */ /* 0x002fcc00078e0004 */
[----:B--2---:R-:W2:Y:S02]  /*0070*/  LDG.E R4, desc[UR6][R4.64] ;  /* 0x0000000604047981 */ /* 0x004ea4000c1e1900 */
[----:B--2---:R-:W-:-:S13]  /*0080*/  ISETP.NE.AND P0, PT, R4, RZ, PT ;  /* 0x000000ff0400720c */ /* 0x004fda0003f05270 */
[----:B------:R-:W-:Y:S05]  /*0090*/  @!P0 EXIT ;  /* 0x000000000000894d */ /* 0x000fea0003800000 */
[----:B------:R0:W1:Y:S01]  /*00a0*/  I2F.F64.U32 R6, R2 ;  /* 0x0000000200067312 */ /* 0x0000620000201800 */
[----:B------:R-:W-:Y:S01]  /*00b0*/  IMAD.MOV.U32 R3, RZ, RZ, R9 ;  /* 0x000000ffff037224 */ /* 0x000fe200078e0009 */
[----:B------:R-:W-:Y:S01]  /*00c0*/  UMOV UR4, URZ ;  /* 0x000000ff00047c82 */ /* 0x000fe20008000000 */
[----:B------:R-:W-:-:S07]  /*00d0*/  VIADD R4, R2, 0x27d9 ;  /* 0x000027d902047836 */ /* 0x000fce0000000000 */
.L_x_8:
[----:B------:R-:W-:-:S13]  /*00e0*/  ISETP.GT.U32.AND P0, PT, R3, 0x64, PT ;  /* 0x000000640300780c */ /* 0x000fda0003f04070 */
[----:B0123--:R-:W-:Y:S05]  /*00f0*/  @P0 BRA `(.L_x_0) ;  /* 0x0000000c00a40947 */ /* 0x00ffea0003800000 */
[----:B------:R-:W-:Y:S01]  /*0100*/  VIADD R5, R2, -UR4 ;  /* 0x8000000402057c36 */ /* 0x000fe20008000000 */
[----:B------:R-:W-:-:S03]  /*0110*/  MOV R0, 0x150 ;  /* 0x0000015000007802 */ /* 0x000fc60000000f00 */
[----:B------:R-:W2:Y:S02]  /*0120*/  I2F.F64 R8, R5 ;  /* 0x0000000500087312 */ /* 0x000ea40000201c00 */
[----:B--2---:R-:W-:-:S11]  /*0130*/  DADD R24, -RZ, |R8| ;  /* 0x00000000ff187229 */ /* 0x004fd60000000508 */
[----:B01----:R-:W-:Y:S05]  /*0140*/  CALL.REL.NOINC `($_Z5houghPiS_$__internal_accurate_pow) ;  /* 0x0000001000447944 */ /* 0x003fea0003c00000 */
[----:B------:R-:W-:Y:S01]  /*0150*/  MOV R26, R23 ;  /* 0x00000017001a7202 */ /* 0x000fe20000000f00 */
[----:B------:R-:W-:Y:S01]  /*0160*/  IMAD.MOV.U32 R27, RZ, RZ, R22 ;  /* 0x000000ffff1b7224 */ /* 0x000fe200078e0016 */
[----:B------:R-:W-:Y:S01]  /*0170*/  MOV R0, 0x1b0 ;  /* 0x000001b000007802 */ /* 0x000fe20000000f00 */
[----:B------:R-:W-:Y:S02]  /*0180*/  IMAD.MOV.U32 R24, RZ, RZ, R6 ;  /* 0x000000ffff187224 */ /* 0x000fe400078e0006 */
[----:B------:R-:W-:-:S07]  /*0190*/  IMAD.MOV.U32 R25, RZ, RZ, R7 ;  /* 0x000000ffff197224 */ /* 0x000fce00078e0007 */
[----:B------:R-:W-:Y:S05]  /*01a0*/  CALL.REL.NOINC `($_Z5houghPiS_$__internal_accurate_pow) ;  /* 0x00000010002c7944 */ /* 0x000fea0003c00000 */
[----:B------:R-:W-:Y:S02]  /*01b0*/  IADD3 R0, PT, PT, -R3, 0x1, RZ ;  /* 0x0000000103007810 */ /* 0x000fe40007ffe1ff */
[----:B------:R-:W-:Y:S02]  /*01c0*/  MOV R17, R3 ;  /* 0x0000000300117202 */ /* 0x000fe40000000f00 */
[----:B------:R-:W-:-:S13]  /*01d0*/  LOP3.LUT P0, R0, R0, 0x3, RZ, 0xc0, !PT ;  /* 0x0000000300007812 */ /* 0x000fda000780c0ff */
[----:B------:R-:W-:Y:S05]  /*01e0*/  @!P0 BRA `(.L_x_1) ;  /* 0x0000000000dc8947 */ /* 0x000fea0003800000 */
[C---:B------:R-:W-:Y:S01]  /*01f0*/  ISETP.NE.AND P1, PT, R5.reuse, RZ, PT ;  /* 0x000000ff0500720c */ /* 0x040fe20003f25270 */
[----:B------:R-:W-:Y:S01]  /*0200*/  IMAD.MOV.U32 R12, RZ, RZ, 0x0 ;  /* 0x00000000ff0c7424 */ /* 0x000fe200078e00ff */
[C---:B------:R-:W-:Y:S01]  /*0210*/  ISETP.NE.AND P3, PT, R2.reuse, RZ, PT ;  /* 0x000000ff0200720c */ /* 0x040fe20003f65270 */
[----:B------:R-:W-:Y:S01]  /*0220*/  IMAD.MOV.U32 R13, RZ, RZ, 0x3fd80000 ;  /* 0x3fd80000ff0d7424 */ /* 0x000fe200078e00ff */
[----:B------:R-:W-:Y:S02]  /*0230*/  ISETP.NE.AND P0, PT, R5, 0x1, PT ;  /* 0x000000010500780c */ /* 0x000fe40003f05270 */
[----:B------:R-:W-:Y:S02]  /*0240*/  ISETP.NE.AND P2, PT, R2, 0x1, PT ;  /* 0x000000010200780c */ /* 0x000fe40003f45270 */
[----:B------:R-:W-:Y:S02]  /*0250*/  FSEL R8, R26, RZ, P1 ;  /* 0x000000ff1a087208 */ /* 0x000fe40000800000 */
[----:B------:R-:W-:-:S02]  /*0260*/  FSEL R9, R27, RZ, P1 ;  /* 0x000000ff1b097208 */ /* 0x000fc40000800000 */
[----:B------:R-:W-:Y:S02]  /*0270*/  FSEL R10, R23, RZ, P3 ;  /* 0x000000ff170a7208 */ /* 0x000fe40001800000 */
[----:B------:R-:W-:Y:S02]  /*0280*/  FSEL R11, R22, RZ, P3 ;  /* 0x000000ff160b7208 */ /* 0x000fe40001800000 */
[----:B------:R-:W-:Y:S02]  /*0290*/  FSEL R8, R8, RZ, P0 ;  /* 0x000000ff08087208 */ /* 0x000fe40000000000 */
[----:B------:R-:W-:Y:S02]  /*02a0*/  FSEL R9, R9, 1.875, P0 ;  /* 0x3ff0000009097808 */ /* 0x000fe40000000000 */
[----:B------:R-:W-:Y:S02]  /*02b0*/  FSEL R10, R10, RZ, P2 ;  /* 0x000000ff0a0a7208 */ /* 0x000fe40001000000 */
[----:B------:R-:W-:-:S06]  /*02c0*/  FSEL R11, R11, 1.875, P2 ;  /* 0x3ff000000b0b7808 */ /* 0x000fcc0001000000 */
[----:B------:R-:W-:-:S06]  /*02d0*/  DADD R8, R8, R10 ;  /* 0x0000000008087229 */ /* 0x000fcc000000000a */
[----:B------:R-:W0:Y:S04]  /*02e0*/  MUFU.RSQ64H R11, R9 ;  /* 0x00000009000b7308 */ /* 0x000e280000001c00 */
[----:B------:R-:W-:-:S05]  /*02f0*/  VIADD R10, R9, 0xfcb00000 ;  /* 0xfcb00000090a7836 */ /* 0x000fca0000000000 */
[----:B------:R-:W-:Y:S01]  /*0300*/  ISETP.GE.U32.AND P0, PT, R10, 0x7ca00000, PT ;  /* 0x7ca000000a00780c */ /* 0x000fe20003f06070 */
[----:B0-----:R-:W-:-:S08]  /*0310*/  DMUL R14, R10, R10 ;  /* 0x0000000a0a0e7228 */ /* 0x001fd00000000000 */
[----:B------:R-:W-:-:S08]  /*0320*/  DFMA R14, R8, -R14, 1 ;  /* 0x3ff00000080e742b */ /* 0x000fd0000000080e */
[----:B------:R-:W-:Y:S02]  /*0330*/  DFMA R12, R14, R12, 0.5 ;  /* 0x3fe000000e0c742b */ /* 0x000fe4000000000c */
[----:B------:R-:W-:-:S08]  /*0340*/  DMUL R14, R10, R14 ;  /* 0x0000000e0a0e7228 */ /* 0x000fd00000000000 */
[----:B------:R-:W-:-:S08]  /*0350*/  DFMA R12, R12, R14, R10 ;  /* 0x0000000e0c0c722b */ /* 0x000fd0000000000a */
[----:B------:R-:W-:Y:S02]  /*0360*/  DMUL R14, R8, R12 ;  /* 0x0000000c080e7228 */ /* 0x000fe40000000000 */
[----:B------:R-:W-:Y:S01]  /*0370*/  IADD3 R19, PT, PT, R13, -0x100000, RZ ;  /* 0xfff000000d137810 */ /* 0x000fe20007ffe0ff */
[----:B------:R-:W-:-:S05]  /*0380*/  IMAD.MOV.U32 R18, RZ, RZ, R12 ;  /* 0x000000ffff127224 */ /* 0x000fca00078e000c */
[----:B------:R-:W-:-:S08]  /*0390*/  DFMA R16, R14, -R14, R8 ;  /* 0x8000000e0e10722b */ /* 0x000fd00000000008 */
[----:B------:R-:W-:Y:S01]  /*03a0*/  DFMA R20, R16, R18, R14 ;  /* 0x000000121014722b */ /* 0x000fe2000000000e */
[----:B------:R-:W-:Y:S10]  /*03b0*/  @!P0 BRA `(.L_x_2) ;  /* 0x0000000000148947 */ /* 0x000ff40003800000 */
[----:B------:R-:W-:Y:S01]  /*03c0*/  IMAD.MOV.U32 R18, RZ, RZ, R16 ;  /* 0x000000ffff127224 */ /* 0x000fe200078e0010 */
[----:B------:R-:W-:Y:S01]  /*03d0*/  MOV R13, R19 ;  /* 0x00000013000d7202 */ /* 0x000fe20000000f00 */
[----:B------:R-:W-:Y:S01]  /*03e0*/  IMAD.MOV.U32 R11, RZ, RZ, R17 ;  /* 0x000000ffff0b7224 */ /* 0x000fe200078e0011 */
[----:B------:R-:W-:-:S07]  /*03f0*/  MOV R16, 0x410 ;  /* 0x0000041000107802 */ /* 0x000fce0000000f00 */
[----:B------:R-:W-:Y:S05]  /*0400*/  CALL.REL.NOINC `($__internal_0_$__cuda_sm20_dsqrt_rn_f64_mediumpath_v1) ;  /* 0x0000000800f07944 */ /* 0x000fea0003c00000 */
.L_x_2:
[----:B------:R-:W0:Y:S01]  /*0410*/  LDC.64 R8, c[0x0][0x388] ;  /* 0x0000e200ff087b82 */ /* 0x000e220000000a00 */
[----:B------:R-:W1:Y:S01]  /*0420*/  F2I.F64.TRUNC R20, R20 ;  /* 0x0000001400147311 */ /* 0x000e62000030d100 */
[----:B------:R-:W-:-:S04]  /*0430*/  IMAD R11, R3, 0x65, R4 ;  /* 0x00000065030b7824 */ /* 0x000fc800078e0204 */
[----:B-1----:R-:W-:-:S04]  /*0440*/  IMAD.IADD R11, R20, 0x1, R11 ;  /* 0x00000001140b7824 */ /* 0x002fc800078e020b */
[----:B0-----:R-:W-:-:S05]  /*0450*/  IMAD.WIDE R8, R11, 0x4, R8 ;  /* 0x000000040b087825 */ /* 0x001fca00078e0208 */
[----:B------:R-:W2:Y:S01]  /*0460*/  LDG.E R10, desc[UR6][R8.64] ;  /* 0x00000006080a7981 */ /* 0x000ea2000c1e1900 */
[----:B------:R-:W-:Y:S01]  /*0470*/  ISETP.NE.AND P0, PT, R0, 0x1, PT ;  /* 0x000000010000780c */ /* 0x000fe20003f05270 */
[----:B------:R-:W-:Y:S02]  /*0480*/  VIADD R17, R3, 0x1 ;  /* 0x0000000103117836 */ /* 0x000fe40000000000 */
[----:B--2---:R-:W-:-:S05]  /*0490*/  VIADD R11, R10, 0x1 ;  /* 0x000000010a0b7836 */ /* 0x004fca0000000000 */
[----:B------:R0:W-:Y:S05]  /*04a0*/  STG.E desc[UR6][R8.64], R11 ;  /* 0x0000000b08007986 */ /* 0x0001ea000c101906 */
[----:B------:R-:W-:Y:S05]  /*04b0*/  @!P0 BRA `(.L_x_1) ;  /* 0x0000000000288947 */ /* 0x000fea0003800000 */
[----:B------:R-:W0:Y:S01]  /*04c0*/  LDG.E R10, desc[UR6][R8.64+0x194] ;  /* 0x00019406080a7981 */ /* 0x000e22000c1e1900 */
[----:B------:R-:W-:Y:S01]  /*04d0*/  ISETP.NE.AND P0, PT, R0, 0x2, PT ;  /* 0x000000020000780c */ /* 0x000fe20003f05270 */
[----:B------:R-:W-:Y:S01]  /*04e0*/  VIADD R17, R3, 0x2 ;  /* 0x0000000203117836 */ /* 0x000fe20000000000 */
[----:B0-----:R-:W-:-:S05]  /*04f0*/  IADD3 R11, PT, PT, R10, 0x1, RZ ;  /* 0x000000010a0b7810 */ /* 0x001fca0007ffe0ff */
[----:B------:R1:W-:Y:S06]  /*0500*/  STG.E desc[UR6][R8.64+0x194], R11 ;  /* 0x0001940b08007986 */ /* 0x0003ec000c101906 */
[----:B------:R-:W-:Y:S05]  /*0510*/  @!P0 BRA `(.L_x_1) ;  /* 0x0000000000108947 */ /* 0x000fea0003800000 */
[----:B------:R-:W1:Y:S01]  /*0520*/  LDG.E R0, desc[UR6][R8.64+0x328] ;  /* 0x0003280608007981 */ /* 0x000e62000c1e1900 */
[----:B------:R-:W-:Y:S02]  /*0530*/  VIADD R17, R3, 0x3 ;  /* 0x0000000303117836 */ /* 0x000fe40000000000 */
[----:B-1----:R-:W-:-:S05]  /*0540*/  VIADD R11, R0, 0x1 ;  /* 0x00000001000b7836 */ /* 0x002fca0000000000 */
[----:B------:R2:W-:Y:S02]  /*0550*/  STG.E desc[UR6][R8.64+0x328], R11 ;  /* 0x0003280b08007986 */ /* 0x0005e4000c101906 */
.L_x_1:
[----:B------:R-:W-:Y:S02]  /*0560*/  ISETP.GT.U32.AND P0, PT, R3, 0x61, PT ;  /* 0x000000610300780c */ /* 0x000fe40003f04070 */
[----:B------:R-:W-:-:S11]  /*0570*/  MOV R3, 0x65 ;  /* 0x0000006500037802 */ /* 0x000fd60000000f00 */
[----:B------:R-:W-:Y:S05]  /*0580*/  @P0 BRA `(.L_x_0) ;  /* 0x0000000800800947 */ /* 0x000fea0003800000 */
[C---:B------:R-:W-:Y:S01]  /*0590*/  ISETP.NE.AND P1, PT, R5.reuse, RZ, PT ;  /* 0x000000ff0500720c */ /* 0x040fe20003f25270 */
[----:B------:R-:W-:Y:S01]  /*05a0*/  IMAD.MOV.U32 R14, RZ, RZ, 0x0 ;  /* 0x00000000ff0e7424 */ /* 0x000fe200078e00ff */
[C---:B------:R-:W-:Y:S01]  /*05b0*/  ISETP.NE.AND P3, PT, R2.reuse, RZ, PT ;  /* 0x000000ff0200720c */ /* 0x040fe20003f65270 */
[----:B------:R-:W-:Y:S01]  /*05c0*/  IMAD.MOV.U32 R15, RZ, RZ, 0x3fd80000 ;  /* 0x3fd80000ff0f7424 */ /* 0x000fe200078e00ff */
[----:B------:R-:W-:Y:S02]  /*05d0*/  ISETP.NE.AND P0, PT, R5, 0x1, PT ;  /* 0x000000010500780c */ /* 0x000fe40003f05270 */
[----:B------:R-:W-:Y:S02]  /*05e0*/  ISETP.NE.AND P2, PT, R2, 0x1, PT ;  /* 0x000000010200780c */ /* 0x000fe40003f45270 */
[----:B012---:R-:W-:Y:S02]  /*05f0*/  FSEL R8, R26, RZ, P1 ;  /* 0x000000ff1a087208 */ /* 0x007fe40000800000 */
        /* <DEDUP_REMOVED lines=23> */
[----:B------:R-:W-:Y:S01]  /*0770*/  MOV R16, 0x7a0 ;  /* 0x000007a000107802 */ /* 0x000fe20000000f00 */
[----:B------:R-:W-:-:S07]  /*0780*/  IMAD.MOV.U32 R11, RZ, RZ, R19 ;  /* 0x000000ffff0b7224 */ /* 0x000fce00078e0013 */
[----:B------:R-:W-:Y:S05]  /*0790*/  CALL.REL.NOINC `($__internal_0_$__cuda_sm20_dsqrt_rn_f64_mediumpath_v1) ;  /* 0x00000008000c7944 */ /* 0x000fea0003c00000 */
.L_x_3:
[----:B------:R-:W0:Y:S01]  /*07a0*/  F2I.F64.TRUNC R21, R20 ;  /* 0x0000001400157311 */ /* 0x000e22000030d100 */
[----:B------:R-:W1:Y:S01]  /*07b0*/  LDC.64 R8, c[0x0][0x388] ;  /* 0x0000e200ff087b82 */ /* 0x000e620000000a00 */
[----:B------:R-:W-:Y:S02]  /*07c0*/  ISETP.GE.AND P0, PT, R17, 0x65, PT ;  /* 0x000000651100780c */ /* 0x000fe40003f06270 */
[----:B0-----:R-:W-:-:S05]  /*07d0*/  IADD3 R0, PT, PT, R21, R2, RZ ;  /* 0x0000000215007210 */ /* 0x001fca0007ffe0ff */
[----:B------:R-:W-:-:S06]  /*07e0*/  IMAD R0, R17, 0x65, R0 ;  /* 0x0000006511007824 */ /* 0x000fcc00078e0200 */
[----:B------:R-:W-:Y:S05]  /*07f0*/  @P0 BRA `(.L_x_4) ;  /* 0x00000004009c0947 */ /* 0x000fea0003800000 */
[----:B------:R-:W-:Y:S02]  /*0800*/  IADD3 R5, PT, PT, -R17, 0x65, RZ ;  /* 0x0000006511057810 */ /* 0x000fe40007ffe1ff */
[----:B------:R-:W-:Y:S02]  /*0810*/  PLOP3.LUT P0, PT, PT, PT, PT, 0x80, 0x8 ;  /* 0x000000000008781c */ /* 0x000fe40003f0f070 */
[----:B------:R-:W-:-:S13]  /*0820*/  ISETP.GT.AND P1, PT, R5, 0xc, PT ;  /* 0x0000000c0500780c */ /* 0x000fda0003f24270 */
[----:B------:R-:W-:Y:S05]  /*0830*/  @!P1 BRA `(.L_x_5) ;  /* 0x0000000000f89947 */ /* 0x000fea0003800000 */
[----:B------:R-:W-:-:S13]  /*0840*/  PLOP3.LUT P0, PT, PT, PT, PT, 0x8, 0x80 ;  /* 0x000000000080781c */ /* 0x000fda0003f0e170 */
.L_x_6:
[----:B0-----:R-:W0:Y:S01]  /*0850*/  LDC.64 R10, c[0x0][0x388] ;  /* 0x0000e200ff0a7b82 */ /* 0x001e220000000a00 */
[----:B------:R-:W-:-:S04]  /*0860*/  VIADD R13, R0, 0x27d9 ;  /* 0x000027d9000d7836 */ /* 0x000fc80000000000 */
[----:B0-----:R-:W-:-:S05]  /*0870*/  IMAD.WIDE R12, R13, 0x4, R10 ;  /* 0x000000040d0c7825 */ /* 0x001fca00078e020a */
[----:B------:R-:W2:Y:S04]  /*0880*/  LDG.E R5, desc[UR6][R12.64] ;  /* 0x000000060c057981 */ /* 0x000ea8000c1e1900 */
[----:B------:R-:W3:Y:S04]  /*0890*/  LDG.E R14, desc[UR6][R12.64+0x194] ;  /* 0x000194060c0e7981 */ /* 0x000ee8000c1e1900 */
[----:B------:R-:W4:Y:S04]  /*08a0*/  LDG.E R15, desc[UR6][R12.64+0x328] ;  /* 0x000328060c0f7981 */ /* 0x000f28000c1e1900 */
[----:B------:R-:W5:Y:S01]  /*08b0*/  LDG.E R16, desc[UR6][R12.64+0x4bc] ;  /* 0x0004bc060c107981 */ /* 0x000f62000c1e1900 */
[----:B------:R-:W-:-:S02]  /*08c0*/  VIADD R25, R0, 0x296d ;  /* 0x0000296d00197836 */ /* 0x000fc40000000000 */
[----:B--2---:R-:W-:Y:S01]  /*08d0*/  VIADD R5, R5, 0x1 ;  /* 0x0000000105057836 */ /* 0x004fe20000000000 */
[----:B---3--:R-:W-:-:S04]  /*08e0*/  IADD3 R19, PT, PT, R14, 0x1, RZ ;  /* 0x000000010e137810 */ /* 0x008fc80007ffe0ff */
[----:B------:R-:W-:Y:S01]  /*08f0*/  STG.E desc[UR6][R12.64], R5 ;  /* 0x000000050c007986 */ /* 0x000fe2000c101906 */
[----:B----4-:R-:W-:-:S03]  /*0900*/  VIADD R21, R15, 0x1 ;  /* 0x000000010f157836 */ /* 0x010fc60000000000 */
[----:B------:R0:W-:Y:S01]  /*0910*/  STG.E desc[UR6][R12.64+0x194], R19 ;  /* 0x000194130c007986 */ /* 0x0001e2000c101906 */
[----:B------:R-:W-:-:S03]  /*0920*/  IMAD.WIDE R14, R25, 0x4, R10 ;  /* 0x00000004190e7825 */ /* 0x000fc600078e020a */
[----:B------:R-:W-:Y:S01]  /*0930*/  STG.E desc[UR6][R12.64+0x328], R21 ;  /* 0x000328150c007986 */ /* 0x000fe2000c101906 */
[----:B-----5:R-:W-:-:S05]  /*0940*/  VIADD R23, R16, 0x1 ;  /* 0x0000000110177836 */ /* 0x020fca0000000000 */
[----:B------:R2:W-:Y:S04]  /*0950*/  STG.E desc[UR6][R12.64+0x4bc], R23 ;  /* 0x0004bc170c007986 */ /* 0x0005e8000c101906 */
[----:B------:R-:W3:Y:S04]  /*0960*/  LDG.E R16, desc[UR6][R14.64] ;  /* 0x000000060e107981 */ /* 0x000ee8000c1e1900 */
[----:B------:R-:W4:Y:S04]  /*0970*/  LDG.E R18, desc[UR6][R14.64+0x194] ;  /* 0x000194060e127981 */ /* 0x000f28000c1e1900 */
[----:B------:R-:W5:Y:S04]  /*0980*/  LDG.E R20, desc[UR6][R14.64+0x328] ;  /* 0x000328060e147981 */ /* 0x000f68000c1e1900 */
[----:B------:R-:W2:Y:S01]  /*0990*/  LDG.E R22, desc[UR6][R14.64+0x4bc] ;  /* 0x0004bc060e167981 */ /* 0x000ea2000c1e1900 */
[----:B------:R-:W-:Y:S01]  /*09a0*/  VIADD R24, R0, 0x2b01 ;  /* 0x00002b0100187836 */ /* 0x000fe20000000000 */
[----:B---3--:R-:W-:Y:S01]  /*09b0*/  IADD3 R25, PT, PT, R16, 0x1, RZ ;  /* 0x0000000110197810 */ /* 0x008fe20007ffe0ff */
[----:B----4-:R-:W-:-:S04]  /*09c0*/  VIADD R27, R18, 0x1 ;  /* 0x00000001121b7836 */ /* 0x010fc80000000000 */
[----:B------:R3:W-:Y:S01]  /*09d0*/  STG.E desc[UR6][R14.64], R25 ;  /* 0x000000190e007986 */ /* 0x0007e2000c101906 */
[----:B0-----:R-:W-:-:S03]  /*09e0*/  IMAD.WIDE R18, R24, 0x4, R10 ;  /* 0x0000000418127825 */ /* 0x001fc600078e020a */
[----:B------:R-:W-:Y:S01]  /*09f0*/  STG.E desc[UR6][R14.64+0x194], R27 ;  /* 0x0001941b0e007986 */ /* 0x000fe2000c101906 */
[----:B-----5:R-:W-:Y:S02]  /*0a00*/  VIADD R5, R20, 0x1 ;  /* 0x0000000114057836 */ /* 0x020fe40000000000 */
[----:B--2---:R-:W-:-:S03]  /*0a10*/  VIADD R29, R22, 0x1 ;  /* 0x00000001161d7836 */ /* 0x004fc60000000000 */
[----:B------:R0:W-:Y:S04]  /*0a20*/  STG.E desc[UR6][R14.64+0x328], R5 ;  /* 0x000328050e007986 */ /* 0x0001e8000c101906 */
[----:B------:R2:W-:Y:S04]  /*0a30*/  STG.E desc[UR6][R14.64+0x4bc], R29 ;  /* 0x0004bc1d0e007986 */ /* 0x0005e8000c101906 */
[----:B------:R-:W4:Y:S04]  /*0a40*/  LDG.E R12, desc[UR6][R18.64] ;  /* 0x00000006120c7981 */ /* 0x000f28000c1e1900 */
[----:B------:R-:W5:Y:S04]  /*0a50*/  LDG.E R16, desc[UR6][R18.64+0x194] ;  /* 0x0001940612107981 */ /* 0x000f68000c1e1900 */
[----:B------:R-:W3:Y:S04]  /*0a60*/  LDG.E R20, desc[UR6][R18.64+0x328] ;  /* 0x0003280612147981 */ /* 0x000ee8000c1e1900 */
[----:B------:R-:W2:Y:S01]  /*0a70*/  LDG.E R22, desc[UR6][R18.64+0x4bc] ;  /* 0x0004bc0612167981 */ /* 0x000ea2000c1e1900 */
[----:B------:R-:W-:-:S05]  /*0a80*/  IADD3 R24, PT, PT, R0, 0x2c95, RZ ;  /* 0x00002c9500187810 */ /* 0x000fca0007ffe0ff */
[----:B------:R-:W-:-:S04]  /*0a90*/  IMAD.WIDE R10, R24, 0x4, R10 ;  /* 0x00000004180a7825 */ /* 0x000fc800078e020a */
[----:B----4-:R-:W-:Y:S02]  /*0aa0*/  VIADD R13, R12, 0x1 ;  /* 0x000000010c0d7836 */ /* 0x010fe40000000000 */
[----:B-----5:R-:W-:-:S03]  /*0ab0*/  VIADD R21, R16, 0x1 ;  /* 0x0000000110157836 */ /* 0x020fc60000000000 */
[----:B------:R4:W-:Y:S01]  /*0ac0*/  STG.E desc[UR6][R18.64], R13 ;  /* 0x0000000d12007986 */ /* 0x0009e2000c101906 */
[----:B---3--:R-:W-:-:S03]  /*0ad0*/  VIADD R23, R20, 0x1 ;  /* 0x0000000114177836 */ /* 0x008fc60000000000 */
[----:B------:R3:W-:Y:S01]  /*0ae0*/  STG.E desc[UR6][R18.64+0x194], R21 ;  /* 0x0001941512007986 */ /* 0x0007e2000c101906 */
[----:B--2---:R-:W-:-:S03]  /*0af0*/  IADD3 R25, PT, PT, R22, 0x1, RZ ;  /* 0x0000000116197810 */ /* 0x004fc60007ffe0ff */
[----:B------:R3:W-:Y:S04]  /*0b00*/  STG.E desc[UR6][R18.64+0x328], R23 ;  /* 0x0003281712007986 */ /* 0x0007e8000c101906 */
[----:B------:R3:W-:Y:S04]  /*0b10*/  STG.E desc[UR6][R18.64+0x4bc], R25 ;  /* 0x0004bc1912007986 */ /* 0x0007e8000c101906 */
[----:B0-----:R-:W2:Y:S04]  /*0b20*/  LDG.E R5, desc[UR6][R10.64] ;  /* 0x000000060a057981 */ /* 0x001ea8000c1e1900 */
[----:B------:R-:W5:Y:S04]  /*0b30*/  LDG.E R12, desc[UR6][R10.64+0x194] ;  /* 0x000194060a0c7981 */ /* 0x000f68000c1e1900 */
[----:B------:R-:W4:Y:S04]  /*0b40*/  LDG.E R14, desc[UR6][R10.64+0x328] ;  /* 0x000328060a0e7981 */ /* 0x000f28000c1e1900 */
[----:B------:R-:W3:Y:S01]  /*0b50*/  LDG.E R16, desc[UR6][R10.64+0x4bc] ;  /* 0x0004bc060a107981 */ /* 0x000ee2000c1e1900 */
[----:B------:R-:W-:-:S02]  /*0b60*/  VIADD R17, R17, 0x10 ;  /* 0x0000001011117836 */ /* 0x000fc40000000000 */
[----:B------:R-:W-:-:S03]  /*0b70*/  VIADD R0, R0, 0x650 ;  /* 0x0000065000007836 */ /* 0x000fc60000000000 */
[----:B------:R-:W-:Y:S01]  /*0b80*/  ISETP.GE.AND P1, PT, R17, 0x59, PT ;  /* 0x000000591100780c */ /* 0x000fe20003f26270 */
[----:B--2---:R-:W-:Y:S02]  /*0b90*/  VIADD R5, R5, 0x1 ;  /* 0x0000000105057836 */ /* 0x004fe40000000000 */
[----:B-----5:R-:W-:-:S03]  /*0ba0*/  VIADD R15, R12, 0x1 ;  /* 0x000000010c0f7836 */ /* 0x020fc60000000000 */
[----:B------:R0:W-:Y:S01]  /*0bb0*/  STG.E desc[UR6][R10.64], R5 ;  /* 0x000000050a007986 */ /* 0x0001e2000c101906 */
[----:B----4-:R-:W-:-:S03]  /*0bc0*/  VIADD R27, R14, 0x1 ;  /* 0x000000010e1b7836 */ /* 0x010fc60000000000 */
[----:B------:R0:W-:Y:S01]  /*0bd0*/  STG.E desc[UR6][R10.64+0x194], R15 ;  /* 0x0001940f0a007986 */ /* 0x0001e2000c101906 */
[----:B---3--:R-:W-:-:S03]  /*0be0*/  IADD3 R13, PT, PT, R16, 0x1, RZ ;  /* 0x00000001100d7810 */ /* 0x008fc60007ffe0ff */
[----:B------:R0:W-:Y:S04]  /*0bf0*/  STG.E desc[UR6][R10.64+0x328], R27 ;  /* 0x0003281b0a007986 */ /* 0x0001e8000c101906 */
[----:B------:R0:W-:Y:S01]  /*0c00*/  STG.E desc[UR6][R10.64+0x4bc], R13 ;  /* 0x0004bc0d0a007986 */ /* 0x0001e2000c101906 */
[----:B------:R-:W-:Y:S05]  /*0c10*/  @!P1 BRA `(.L_x_6) ;  /* 0xfffffffc000c9947 */ /* 0x000fea000383ffff */
.L_x_5:
[----:B0-----:R-:W-:-:S04]  /*0c20*/  IADD3 R5, PT, PT, -R17, 0x65, RZ ;  /* 0x0000006511057810 */ /* 0x001fc80007ffe1ff */
[----:B------:R-:W-:-:S13]  /*0c30*/  ISETP.GT.AND P1, PT, R5, 0x4, PT ;  /* 0x000000040500780c */ /* 0x000fda0003f24270 */
[----:B------:R-:W-:Y:S05]  /*0c40*/  @!P1 BRA `(.L_x_7) ;  /* 0x0000000000809947 */ /* 0x000fea0003800000 */
[----:B------:R-:W0:Y:S01]  /*0c50*/  LDC.64 R10, c[0x0][0x388] ;  /* 0x0000e200ff0a7b82 */ /* 0x000e220000000a00 */
[----:B------:R-:W-:-:S04]  /*0c60*/  VIADD R13, R0, 0x27d9 ;  /* 0x000027d9000d7836 */ /* 0x000fc80000000000 */
[----:B0-----:R-:W-:-:S05]  /*0c70*/  IMAD.WIDE R12, R13, 0x4, R10 ;  /* 0x000000040d0c7825 */ /* 0x001fca00078e020a */
[----:B------:R-:W2:Y:S04]  /*0c80*/  LDG.E R5, desc[UR6][R12.64] ;  /* 0x000000060c057981 */ /* 0x000ea8000c1e1900 */
[----:B------:R-:W3:Y:S04]  /*0c90*/  LDG.E R14, desc[UR6][R12.64+0x194] ;  /* 0x000194060c0e7981 */ /* 0x000ee8000c1e1900 */
[----:B------:R-:W4:Y:S04]  /*0ca0*/  LDG.E R16, desc[UR6][R12.64+0x328] ;  /* 0x000328060c107981 */ /* 0x000f28000c1e1900 */
[----:B------:R-:W5:Y:S01]  /*0cb0*/  LDG.E R18, desc[UR6][R12.64+0x4bc] ;  /* 0x0004bc060c127981 */ /* 0x000f62000c1e1900 */
[----:B------:R-:W-:-:S05]  /*0cc0*/  IADD3 R23, PT, PT, R0, 0x296d, RZ ;  /* 0x0000296d00177810 */ /* 0x000fca0007ffe0ff */
[----:B------:R-:W-:-:S04]  /*0cd0*/  IMAD.WIDE R10, R23, 0x4, R10 ;  /* 0x00000004170a7825 */ /* 0x000fc800078e020a */
[----:B--2---:R-:W-:Y:S02]  /*0ce0*/  VIADD R5, R5, 0x1 ;  /* 0x0000000105057836 */ /* 0x004fe40000000000 */
[----:B---3--:R-:W-:-:S03]  /*0cf0*/  VIADD R15, R14, 0x1 ;  /* 0x000000010e0f7836 */ /* 0x008fc60000000000 */
[----:B------:R0:W-:Y:S01]  /*0d00*/  STG.E desc[UR6][R12.64], R5 ;  /* 0x000000050c007986 */ /* 0x0001e2000c101906 */
[----:B----4-:R-:W-:-:S03]  /*0d10*/  VIADD R19, R16, 0x1 ;  /* 0x0000000110137836 */ /* 0x010fc60000000000 */
[----:B------:R2:W-:Y:S01]  /*0d20*/  STG.E desc[UR6][R12.64+0x194], R15 ;  /* 0x0001940f0c007986 */ /* 0x0005e2000c101906 */
[----:B-----5:R-:W-:-:S03]  /*0d30*/  IADD3 R21, PT, PT, R18, 0x1, RZ ;  /* 0x0000000112157810 */ /* 0x020fc60007ffe0ff */
[----:B------:R2:W-:Y:S04]  /*0d40*/  STG.E desc[UR6][R12.64+0x328], R19 ;  /* 0x000328130c007986 */ /* 0x0005e8000c101906 */
[----:B------:R2:W-:Y:S04]  /*0d50*/  STG.E desc[UR6][R12.64+0x4bc], R21 ;  /* 0x0004bc150c007986 */ /* 0x0005e8000c101906 */
[----:B------:R-:W3:Y:S04]  /*0d60*/  LDG.E R14, desc[UR6][R10.64] ;  /* 0x000000060a0e7981 */ /* 0x000ee8000c1e1900 */
[----:B------:R-:W4:Y:S04]  /*0d70*/  LDG.E R16, desc[UR6][R10.64+0x194] ;  /* 0x000194060a107981 */ /* 0x000f28000c1e1900 */
[----:B------:R-:W5:Y:S04]  /*0d80*/  LDG.E R18, desc[UR6][R10.64+0x328] ;  /* 0x000328060a127981 */ /* 0x000f68000c1e1900 */
[----:B------:R-:W0:Y:S01]  /*0d90*/  LDG.E R20, desc[UR6][R10.64+0x4bc] ;  /* 0x0004bc060a147981 */ /* 0x000e22000c1e1900 */
[----:B------:R-:W-:Y:S01]  /*0da0*/  PLOP3.LUT P0, PT, PT, PT, PT, 0x8, 0x80 ;  /* 0x000000000080781c */ /* 0x000fe20003f0e170 */
[----:B------:R-:W-:-:S02]  /*0db0*/  VIADD R17, R17, 0x8 ;  /* 0x0000000811117836 */ /* 0x000fc40000000000 */
[----:B------:R-:W-:Y:S02]  /*0dc0*/  VIADD R0, R0, 0x328 ;  /* 0x0000032800007836 */ /* 0x000fe40000000000 */
[----:B---3--:R-:W-:Y:S02]  /*0dd0*/  VIADD R23, R14, 0x1 ;  /* 0x000000010e177836 */ /* 0x008fe40000000000 */
[----:B----4-:R-:W-:-:S03]  /*0de0*/  VIADD R25, R16, 0x1 ;  /* 0x0000000110197836 */ /* 0x010fc60000000000 */
[----:B------:R2:W-:Y:S01]  /*0df0*/  STG.E desc[UR6][R10.64], R23 ;  /* 0x000000170a007986 */ /* 0x0005e2000c101906 */
[----:B-----5:R-:W-:-:S03]  /*0e00*/  VIADD R27, R18, 0x1 ;  /* 0x00000001121b7836 */ /* 0x020fc60000000000 */
[----:B------:R2:W-:Y:S01]  /*0e10*/  STG.E desc[UR6][R10.64+0x194], R25 ;  /* 0x000194190a007986 */ /* 0x0005e2000c101906 */
[----:B0-----:R-:W-:-:S03]  /*0e20*/  IADD3 R5, PT, PT, R20, 0x1, RZ ;  /* 0x0000000114057810 */ /* 0x001fc60007ffe0ff */
[----:B------:R2:W-:Y:S04]  /*0e30*/  STG.E desc[UR6][R10.64+0x328], R27 ;  /* 0x0003281b0a007986 */ /* 0x0005e8000c101906 */
[----:B------:R2:W-:Y:S02]  /*0e40*/  STG.E desc[UR6][R10.64+0x4bc], R5 ;  /* 0x0004bc050a007986 */ /* 0x0005e4000c101906 */
.L_x_7:
[----:B------:R-:W-:-:S13]  /*0e50*/  ISETP.NE.OR P0, PT, R17, 0x65, P0 ;  /* 0x000000651100780c */ /* 0x000fda0000705670 */
[----:B------:R-:W-:Y:S05]  /*0e60*/  @!P0 BRA `(.L_x_0) ;  /* 0x0000000000488947 */ /* 0x000fea0003800000 */
.L_x_4:
[----:B--23--:R-:W-:-:S04]  /*0e70*/  VIADD R11, R0, 0x27d9 ;  /* 0x000027d9000b7836 */ /* 0x00cfc80000000000 */
[----:B-1----:R-:W-:-:S05]  /*0e80*/  IMAD.WIDE R10, R11, 0x4, R8 ;  /* 0x000000040b0a7825 */ /* 0x002fca00078e0208 */
[----:B------:R-:W2:Y:S04]  /*0e90*/  LDG.E R5, desc[UR6][R10.64] ;  /* 0x000000060a057981 */ /* 0x000ea8000c1e1900 */
[----:B------:R-:W3:Y:S04]  /*0ea0*/  LDG.E R12, desc[UR6][R10.64+0x194] ;  /* 0x000194060a0c7981 */ /* 0x000ee8000c1e1900 */
[----:B------:R-:W4:Y:S04]  /*0eb0*/  LDG.E R14, desc[UR6][R10.64+0x328] ;  /* 0x000328060a0e7981 */ /* 0x000f28000c1e1900 */
[----:B------:R-:W5:Y:S01]  /*0ec0*/  LDG.E R16, desc[UR6][R10.64+0x4bc] ;  /* 0x0004bc060a107981 */ /* 0x000f62000c1e1900 */
[----:B------:R-:W-:Y:S01]  /*0ed0*/  IADD3 R17, PT, PT, R17, 0x4, RZ ;  /* 0x0000000411117810 */ /* 0x000fe20007ffe0ff */
[----:B------:R-:W-:-:S03]  /*0ee0*/  VIADD R0, R0, 0x194 ;  /* 0x0000019400007836 */ /* 0x000fc60000000000 */
[----:B------:R-:W-:Y:S02]  /*0ef0*/  ISETP.NE.AND P0, PT, R17, 0x65, PT ;  /* 0x000000651100780c */ /* 0x000fe40003f05270 */
[----:B--2---:R-:W-:Y:S01]  /*0f00*/  IADD3 R5, PT, PT, R5, 0x1, RZ ;  /* 0x0000000105057810 */ /* 0x004fe20007ffe0ff */
[----:B---3--:R-:W-:-:S04]  /*0f10*/  VIADD R13, R12, 0x1 ;  /* 0x000000010c0d7836 */ /* 0x008fc80000000000 */
[----:B------:R3:W-:Y:S01]  /*0f20*/  STG.E desc[UR6][R10.64], R5 ;  /* 0x000000050a007986 */ /* 0x0007e2000c101906 */
[----:B----4-:R-:W-:-:S03]  /*0f30*/  VIADD R15, R14, 0x1 ;  /* 0x000000010e0f7836 */ /* 0x010fc60000000000 */
[----:B------:R3:W-:Y:S01]  /*0f40*/  STG.E desc[UR6][R10.64+0x194], R13 ;  /* 0x0001940d0a007986 */ /* 0x0007e2000c101906 */
[----:B-----5:R-:W-:-:S03]  /*0f50*/  VIADD R19, R16, 0x1 ;  /* 0x0000000110137836 */ /* 0x020fc60000000000 */
[----:B------:R3:W-:Y:S04]  /*0f60*/  STG.E desc[UR6][R10.64+0x328], R15 ;  /* 0x0003280f0a007986 */ /* 0x0007e8000c101906 */
[----:B------:R3:W-:Y:S01]  /*0f70*/  STG.E desc[UR6][R10.64+0x4bc], R19 ;  /* 0x0004bc130a007986 */ /* 0x0007e2000c101906 */
[----:B------:R-:W-:Y:S05]  /*0f80*/  @P0 BRA `(.L_x_4) ;  /* 0xfffffffc00b80947 */ /* 0x000fea000383ffff */
.L_x_0:
[----:B------:R-:W-:-:S04]  /*0f90*/  UIADD3 UR4, UPT, UPT, UR4, 0x1, URZ ;  /* 0x0000000104047890 */ /* 0x000fc8000fffe0ff */
[----:B------:R-:W-:-:S09]  /*0fa0*/  UISETP.NE.AND UP0, UPT, UR4, 0x65, UPT ;  /* 0x000000650400788c */ /* 0x000fd2000bf05270 */
[----:B------:R-:W-:Y:S05]  /*0fb0*/  BRA.U UP0, `(.L_x_8) ;  /* 0xfffffff100487547 */ /* 0x000fea000b83ffff */
[----:B------:R-:W-:Y:S05]  /*0fc0*/  EXIT ;  /* 0x000000000000794d */ /* 0x000fea0003800000 */
        .weak           $__internal_0_$__cuda_sm20_dsqrt_rn_f64_mediumpath_v1
        .type           $__internal_0_$__cuda_sm20_dsqrt_rn_f64_mediumpath_v1,@function
        .size           $__internal_0_$__cuda_sm20_dsqrt_rn_f64_mediumpath_v1,($_Z5houghPiS_$__internal_accurate_pow - $__internal_0_$__cuda_sm20_dsqrt_rn_f64_mediumpath_v1)
$__internal_0_$__cuda_sm20_dsqrt_rn_f64_mediumpath_v1:
[----:B------:R-:W-:Y:S01]  /*0fd0*/  ISETP.GE.U32.AND P0, PT, R10, -0x3400000, PT ;  /* 0xfcc000000a00780c */ /* 0x000fe20003f06070 */
[----:B------:R-:W-:-:S12]  /*0fe0*/  IMAD.MOV.U32 R10, RZ, RZ, R18 ;  /* 0x000000ffff0a7224 */ /* 0x000fd800078e0012 */
[----:B------:R-:W-:Y:S05]  /*0ff0*/  @!P0 BRA `(.L_x_9) ;  /* 0x0000000000208947 */ /* 0x000fea0003800000 */
[----:B------:R-:W-:-:S10]  /*1000*/  DFMA.RM R12, R10, R12, R14 ;  /* 0x0000000c0a0c722b */ /* 0x000fd4000000400e */
[----:B------:R-:W-:-:S05]  /*1010*/  IADD3 R10, P0, PT, R12, 0x1, RZ ;  /* 0x000000010c0a7810 */ /* 0x000fca0007f1e0ff */
[----:B------:R-:W-:-:S06]  /*1020*/  IMAD.X R11, RZ, RZ, R13, P0 ;  /* 0x000000ffff0b7224 */ /* 0x000fcc00000e060d */
[----:B------:R-:W-:-:S08]  /*1030*/  DFMA.RP R8, -R12, R10, R8 ;  /* 0x0000000a0c08722b */ /* 0x000fd00000008108 */
[----:B------:R-:W-:-:S06]  /*1040*/  DSETP.GT.AND P0, PT, R8, RZ, PT ;  /* 0x000000ff0800722a */ /* 0x000fcc0003f04000 */
[----:B------:R-:W-:Y:S02]  /*1050*/  FSEL R10, R10, R12, P0 ;  /* 0x0000000c0a0a7208 */ /* 0x000fe40000000000 */
[----:B------:R-:W-:Y:S01]  /*1060*/  FSEL R11, R11, R13, P0 ;  /* 0x0000000d0b0b7208 */ /* 0x000fe20000000000 */
[----:B------:R-:W-:Y:S06]  /*1070*/  BRA `(.L_x_10) ;  /* 0x0000000000647947 */ /* 0x000fec0003800000 */
.L_x_9:
[----:B------:R-:W-:-:S14]  /*1080*/  DSETP.NE.AND P0, PT, R8, RZ, PT ;  /* 0x000000ff0800722a */ /* 0x000fdc0003f05000 */
[----:B------:R-:W-:Y:S05]  /*1090*/  @!P0 BRA `(.L_x_11) ;  /* 0x0000000000588947 */ /* 0x000fea0003800000 */
[----:B------:R-:W-:-:S13]  /*10a0*/  ISETP.GE.AND P0, PT, R9, RZ, PT ;  /* 0x000000ff0900720c */ /* 0x000fda0003f06270 */
[----:B------:R-:W-:Y:S01]  /*10b0*/  @!P0 MOV R10, 0x0 ;  /* 0x00000000000a8802 */ /* 0x000fe20000000f00 */
[----:B------:R-:W-:Y:S01]  /*10c0*/  @!P0 IMAD.MOV.U32 R11, RZ, RZ, -0x80000 ;  /* 0xfff80000ff0b8424 */ /* 0x000fe200078e00ff */
[----:B------:R-:W-:Y:S06]  /*10d0*/  @!P0 BRA `(.L_x_10) ;  /* 0x00000000004c8947 */ /* 0x000fec0003800000 */
[----:B------:R-:W-:-:S13]  /*10e0*/  ISETP.GT.AND P0, PT, R9, 0x7fefffff, PT ;  /* 0x7fefffff0900780c */ /* 0x000fda0003f04270 */
[----:B------:R-:W-:Y:S05]  /*10f0*/  @P0 BRA `(.L_x_11) ;  /* 0x0000000000400947 */ /* 0x000fea0003800000 */
[----:B------:R-:W-:Y:S01]  /*1100*/  DMUL R8, R8, 8.11296384146066816958e+31 ;  /* 0x4690000008087828 */ /* 0x000fe20000000000 */
[----:B------:R-:W-:Y:S01]  /*1110*/  IMAD.MOV.U32 R10, RZ, RZ, RZ ;  /* 0x000000ffff0a7224 */ /* 0x000fe200078e00ff */
[----:B------:R-:W-:Y:S01]  /*1120*/  MOV R15, 0x3fd80000 ;  /* 0x3fd80000000f7802 */ /* 0x000fe20000000f00 */
[----:B------:R-:W-:-:S03]  /*1130*/  IMAD.MOV.U32 R14, RZ, RZ, 0x0 ;  /* 0x00000000ff0e7424 */ /* 0x000fc600078e00ff */
[----:B------:R-:W0:Y:S02]  /*1140*/  MUFU.RSQ64H R11, R9 ;  /* 0x00000009000b7308 */ /* 0x000e240000001c00 */
[----:B0-----:R-:W-:-:S08]  /*1150*/  DMUL R12, R10, R10 ;  /* 0x0000000a0a0c7228 */ /* 0x001fd00000000000 */
[----:B------:R-:W-:-:S08]  /*1160*/  DFMA R12, R8, -R12, 1 ;  /* 0x3ff00000080c742b */ /* 0x000fd0000000080c */
[----:B------:R-:W-:Y:S02]  /*1170*/  DFMA R14, R12, R14, 0.5 ;  /* 0x3fe000000c0e742b */ /* 0x000fe4000000000e */
[----:B------:R-:W-:-:S08]  /*1180*/  DMUL R12, R10, R12 ;  /* 0x0000000c0a0c7228 */ /* 0x000fd00000000000 */
[----:B------:R-:W-:-:S08]  /*1190*/  DFMA R12, R14, R12, R10 ;  /* 0x0000000c0e0c722b */ /* 0x000fd0000000000a */
[----:B------:R-:W-:Y:S02]  /*11a0*/  DMUL R10, R8, R12 ;  /* 0x0000000c080a7228 */ /* 0x000fe40000000000 */
[----:B------:R-:W-:-:S06]  /*11b0*/  VIADD R13, R13, 0xfff00000 ;  /* 0xfff000000d0d7836 */ /* 0x000fcc0000000000 */
[----:B------:R-:W-:-:S08]  /*11c0*/  DFMA R14, R10, -R10, R8 ;  /* 0x8000000a0a0e722b */ /* 0x000fd00000000008 */
[----:B------:R-:W-:-:S10]  /*11d0*/  DFMA R10, R12, R14, R10 ;  /* 0x0000000e0c0a722b */ /* 0x000fd4000000000a */
[----:B------:R-:W-:Y:S01]  /*11e0*/  VIADD R11, R11, 0xfcb00000 ;  /* 0xfcb000000b0b7836 */ /* 0x000fe20000000000 */
[----:B------:R-:W-:Y:S06]  /*11f0*/  BRA `(.L_x_10) ;  /* 0x0000000000047947 */ /* 0x000fec0003800000 */
.L_x_11:
[----:B------:R-:W-:-:S11]  /*1200*/  DADD R10, R8, R8 ;  /* 0x00000000080a7229 */ /* 0x000fd60000000008 */
.L_x_10:
[----:B------:R-:W-:Y:S01]  /*1210*/  IMAD.MOV.U32 R8, RZ, RZ, R16 ;  /* 0x000000ffff087224 */ /* 0x000fe200078e0010 */
[----:B------:R-:W-:Y:S01]  /*1220*/  MOV R21, R11 ;  /* 0x0000000b00157202 */ /* 0x000fe20000000f00 */
[----:B------:R-:W-:Y:S02]  /*1230*/  IMAD.MOV.U32 R9, RZ, RZ, 0x0 ;  /* 0x00000000ff097424 */ /* 0x000fe400078e00ff */
[----:B------:R-:W-:Y:S02]  /*1240*/  IMAD.MOV.U32 R20, RZ, RZ, R10 ;  /* 0x000000ffff147224 */ /* 0x000fe400078e000a */
[----:B------:R-:W-:Y:S05]  /*1250*/  RET.REL.NODEC R8 `(_Z5houghPiS_) ;  /* 0xffffffec08687950 */ /* 0x000fea0003c3ffff */
        .type           $_Z5houghPiS_$__internal_accurate_pow,@function
        .size           $_Z5houghPiS_$__internal_accurate_pow,(.L_x_16 - $_Z5houghPiS_$__internal_accurate_pow)
$_Z5houghPiS_$__internal_accurate_pow:
[----:B------:R-:W-:Y:S01]  /*1260*/  ISETP.GT.U32.AND P0, PT, R25, 0xfffff, PT ;  /* 0x000fffff1900780c */ /* 0x000fe20003f04070 */
[----:B------:R-:W-:Y:S01]  /*1270*/  IMAD.MOV.U32 R10, RZ, RZ, R25 ;  /* 0x000000ffff0a7224 */ /* 0x000fe200078e0019 */
[----:B------:R-:W-:Y:S01]  /*1280*/  UMOV UR8, 0x7d2cafe2 ;  /* 0x7d2cafe200087882 */ /* 0x000fe20000000000 */
[----:B------:R-:W-:Y:S01]  /*1290*/  IMAD.MOV.U32 R12, RZ, RZ, R24 ;  /* 0x000000ffff0c7224 */ /* 0x000fe200078e0018 */
[----:B------:R-:W-:Y:S01]  /*12a0*/  UMOV UR9, 0x3eb0f5ff ;  /* 0x3eb0f5ff00097882 */ /* 0x000fe20000000000 */
[----:B------:R-:W-:Y:S01]  /*12b0*/  IMAD.MOV.U32 R16, RZ, RZ, RZ ;  /* 0x000000ffff107224 */ /* 0x000fe200078e00ff */
[----:B------:R-:W-:Y:S01]  /*12c0*/  UMOV UR10, 0x3b39803f ;  /* 0x3b39803f000a7882 */ /* 0x000fe20000000000 */
[----:B------:R-:W-:Y:S01]  /*12d0*/  IMAD.MOV.U32 R14, RZ, RZ, 0x41ad3b5a ;  /* 0x41ad3b5aff0e7424 */ /* 0x000fe200078e00ff */
[----:B------:R-:W-:Y:S01]  /*12e0*/  UMOV UR11, 0x3c7abc9e ;  /* 0x3c7abc9e000b7882 */ /* 0x000fe20000000000 */
[----:B------:R-:W-:-:S04]  /*12f0*/  IMAD.MOV.U32 R15, RZ, RZ, 0x3ed0f5d2 ;  /* 0x3ed0f5d2ff0f7424 */ /* 0x000fc800078e00ff */
[----:B------:R-:W-:-:S10]  /*1300*/  @!P0 DMUL R8, R24, 1.80143985094819840000e+16 ;  /* 0x4350000018088828 */ /* 0x000fd40000000000 */
[----:B------:R-:W-:Y:S01]  /*1310*/  @!P0 MOV R10, R9 ;  /* 0x00000009000a8202 */ /* 0x000fe20000000f00 */
[----:B------:R-:W-:Y:S01]  /*1320*/  @!P0 IMAD.MOV.U32 R12, RZ, RZ, R8 ;  /* 0x000000ffff0c8224 */ /* 0x000fe200078e0008 */
[----:B------:R-:W-:Y:S02]  /*1330*/  SHF.R.U32.HI R8, RZ, 0x14, R25 ;  /* 0x00000014ff087819 */ /* 0x000fe40000011619 */
[----:B------:R-:W-:Y:S02]  /*1340*/  LOP3.LUT R10, R10, 0x800fffff, RZ, 0xc0, !PT ;  /* 0x800fffff0a0a7812 */ /* 0x000fe400078ec0ff */
[----:B------:R-:W-:Y:S02]  /*1350*/  @!P0 LEA.HI R8, R9, 0xffffffca, RZ, 0xc ;  /* 0xffffffca09088811 */ /* 0x000fe400078f60ff */
[----:B------:R-:W-:-:S03]  /*1360*/  LOP3.LUT R13, R10, 0x3ff00000, RZ, 0xfc, !PT ;  /* 0x3ff000000a0d7812 */ /* 0x000fc600078efcff */
[----:B------:R-:W-:Y:S01]  /*1370*/  VIADD R9, R8, 0xfffffc01 ;  /* 0xfffffc0108097836 */ /* 0x000fe20000000000 */
[----:B------:R-:W-:-:S13]  /*1380*/  ISETP.GE.U32.AND P1, PT, R13, 0x3ff6a09f, PT ;  /* 0x3ff6a09f0d00780c */ /* 0x000fda0003f26070 */
[----:B------:R-:W-:Y:S02]  /*1390*/  @P1 VIADD R11, R13, 0xfff00000 ;  /* 0xfff000000d0b1836 */ /* 0x000fe40000000000 */
[----:B------:R-:W-:-:S03]  /*13a0*/  @P1 VIADD R9, R8, 0xfffffc02 ;  /* 0xfffffc0208091836 */ /* 0x000fc60000000000 */
[----:B------:R-:W-:-:S06]  /*13b0*/  @P1 MOV R13, R11 ;  /* 0x0000000b000d1202 */ /* 0x000fcc0000000f00 */
[C---:B------:R-:W-:Y:S02]  /*13c0*/  DADD R18, R12.reuse, 1 ;  /* 0x3ff000000c127429 */ /* 0x040fe40000000000 */
[----:B------:R-:W-:-:S04]  /*13d0*/  DADD R12, R12, -1 ;  /* 0xbff000000c0c7429 */ /* 0x000fc80000000000 */
[----:B------:R-:W0:Y:S02]  /*13e0*/  MUFU.RCP64H R17, R19 ;  /* 0x0000001300117308 */ /* 0x000e240000001800 */
[----:B0-----:R-:W-:-:S08]  /*13f0*/  DFMA R10, -R18, R16, 1 ;  /* 0x3ff00000120a742b */ /* 0x001fd00000000110 */
[----:B------:R-:W-:-:S08]  /*1400*/  DFMA R10, R10, R10, R10 ;  /* 0x0000000a0a0a722b */ /* 0x000fd0000000000a */
[----:B------:R-:W-:-:S08]  /*1410*/  DFMA R16, R16, R10, R16 ;  /* 0x0000000a1010722b */ /* 0x000fd00000000010 */
[----:B------:R-:W-:-:S08]  /*1420*/  DMUL R10, R12, R16 ;  /* 0x000000100c0a7228 */ /* 0x000fd00000000000 */
[----:B------:R-:W-:-:S08]  /*1430*/  DFMA R10, R12, R16, R10 ;  /* 0x000000100c0a722b */ /* 0x000fd0000000000a */
[----:B------:R-:W-:-:S08]  /*1440*/  DMUL R22, R10, R10 ;  /* 0x0000000a0a167228 */ /* 0x000fd00000000000 */
[----:B------:R-:W-:Y:S01]  /*1450*/  DFMA R14, R22, UR8, R14 ;  /* 0x00000008160e7c2b */ /* 0x000fe2000800000e */
[----:B------:R-:W-:Y:S01]  /*1460*/  UMOV UR8, 0x75488a3f ;  /* 0x75488a3f00087882 */ /* 0x000fe20000000000 */
[----:B------:R-:W-:-:S06]  /*1470*/  UMOV UR9, 0x3ef3b20a ;  /* 0x3ef3b20a00097882 */ /* 0x000fcc0000000000 */
[----:B------:R-:W-:Y:S01]  /*1480*/  DFMA R20, R22, R14, UR8 ;  /* 0x0000000816147e2b */ /* 0x000fe2000800000e */
[----:B------:R-:W-:Y:S01]  /*1490*/  UMOV UR8, 0xe4faecd5 ;  /* 0xe4faecd500087882 */ /* 0x000fe20000000000 */
[----:B------:R-:W-:Y:S01]  /*14a0*/  UMOV UR9, 0x3f1745cd ;  /* 0x3f1745cd00097882 */ /* 0x000fe20000000000 */
[----:B------:R-:W-:-:S05]  /*14b0*/  DADD R14, R12, -R10 ;  /* 0x000000000c0e7229 */ /* 0x000fca000000080a */
[----:B------:R-:W-:Y:S01]  /*14c0*/  DFMA R20, R22, R20, UR8 ;  /* 0x0000000816147e2b */ /* 0x000fe20008000014 */
[----:B------:R-:W-:Y:S01]  /*14d0*/  UMOV UR8, 0x258a578b ;  /* 0x258a578b00087882 */ /* 0x000fe20000000000 */
[----:B------:R-:W-:Y:S01]  /*14e0*/  UMOV UR9, 0x3f3c71c7 ;  /* 0x3f3c71c700097882 */ /* 0x000fe20000000000 */
[----:B------:R-:W-:-:S05]  /*14f0*/  DADD R14, R14, R14 ;  /* 0x000000000e0e7229 */ /* 0x000fca000000000e */
[----:B------:R-:W-:Y:S01]  /*1500*/  DFMA R20, R22, R20, UR8 ;  /* 0x0000000816147e2b */ /* 0x000fe20008000014 */
[----:B------:R-:W-:Y:S01]  /*1510*/  UMOV UR8, 0x9242b910 ;  /* 0x9242b91000087882 */ /* 0x000fe20000000000 */
[----:B------:R-:W-:Y:S01]  /*1520*/  UMOV UR9, 0x3f624924 ;  /* 0x3f62492400097882 */ /* 0x000fe20000000000 */
[----:B------:R-:W-:-:S05]  /*1530*/  DFMA R14, R12, -R10, R14 ;  /* 0x8000000a0c0e722b */ /* 0x000fca000000000e */
[----:B------:R-:W-:Y:S01]  /*1540*/  DFMA R20, R22, R20, UR8 ;  /* 0x0000000816147e2b */ /* 0x000fe20008000014 */
[----:B------:R-:W-:Y:S01]  /*1550*/  UMOV UR8, 0x99999dfb ;  /* 0x99999dfb00087882 */ /* 0x000fe20000000000 */
[----:B------:R-:W-:Y:S01]  /*1560*/  UMOV UR9, 0x3f899999 ;  /* 0x3f89999900097882 */ /* 0x000fe20000000000 */
[----:B------:R-:W-:Y:S02]  /*1570*/  DMUL R14, R16, R14 ;  /* 0x0000000e100e7228 */ /* 0x000fe40000000000 */
[----:B------:R-:W-:-:S03]  /*1580*/  DMUL R16, R10, R10 ;  /* 0x0000000a0a107228 */ /* 0x000fc60000000000 */
[----:B------:R-:W-:Y:S01]  /*1590*/  DFMA R20, R22, R20, UR8 ;  /* 0x0000000816147e2b */ /* 0x000fe20008000014 */
[----:B------:R-:W-:Y:S01]  /*15a0*/  UMOV UR8, 0x55555555 ;  /* 0x5555555500087882 */ /* 0x000fe20000000000 */
[----:B------:R-:W-:-:S03]  /*15b0*/  UMOV UR9, 0x3fb55555 ;  /* 0x3fb5555500097882 */ /* 0x000fc60000000000 */
[----:B------:R-:W-:-:S03]  /*15c0*/  DMUL R24, R10, R16 ;  /* 0x000000100a187228 */ /* 0x000fc60000000000 */
[----:B------:R-:W-:-:S08]  /*15d0*/  DFMA R12, R22, R20, UR8 ;  /* 0x00000008160c7e2b */ /* 0x000fd00008000014 */
[----:B------:R-:W-:Y:S01]  /*15e0*/  DADD R18, -R12, UR8 ;  /* 0x000000080c127e29 */ /* 0x000fe20008000100 */
[----:B------:R-:W-:Y:S01]  /*15f0*/  UMOV UR8, 0xb9e7b0 ;  /* 0x00b9e7b000087882 */ /* 0x000fe20000000000 */
[----:B------:R-:W-:-:S06]  /*1600*/  UMOV UR9, 0x3c46a4cb ;  /* 0x3c46a4cb00097882 */ /* 0x000fcc0000000000 */
[----:B------:R-:W-:Y:S02]  /*1610*/  DFMA R18, R22, R20, R18 ;  /* 0x000000141612722b */ /* 0x000fe40000000012 */
[----:B------:R-:W-:Y:S01]  /*1620*/  DFMA R20, R10, R10, -R16 ;  /* 0x0000000a0a14722b */ /* 0x000fe20000000810 */
[----:B------:R-:W-:Y:S01]  /*1630*/  IADD3 R23, PT, PT, R15, 0x100000, RZ ;  /* 0x001000000f177810 */ /* 0x000fe20007ffe0ff */
[----:B------:R-:W-:-:S04]  /*1640*/  IMAD.MOV.U32 R22, RZ, RZ, R14 ;  /* 0x000000ffff167224 */ /* 0x000fc800078e000e */
[----:B------:R-:W-:Y:S01]  /*1650*/  DADD R18, R18, -UR8 ;  /* 0x8000000812127e29 */ /* 0x000fe20008000000 */
[----:B------:R-:W-:Y:S01]  /*1660*/  UMOV UR8, 0x80000000 ;  /* 0x8000000000087882 */ /* 0x000fe20000000000 */
[C---:B------:R-:W-:Y:S01]  /*1670*/  DFMA R22, R10.reuse, R22, R20 ;  /* 0x000000160a16722b */ /* 0x040fe20000000014 */
[----:B------:R-:W-:Y:S01]  /*1680*/  UMOV UR9, 0x43300000 ;  /* 0x4330000000097882 */ /* 0x000fe20000000000 */
[----:B------:R-:W-:-:S08]  /*1690*/  DFMA R20, R10, R16, -R24 ;  /* 0x000000100a14722b */ /* 0x000fd00000000818 */
[----:B------:R-:W-:Y:S02]  /*16a0*/  DFMA R20, R14, R16, R20 ;  /* 0x000000100e14722b */ /* 0x000fe40000000014 */
[----:B------:R-:W-:-:S06]  /*16b0*/  DADD R16, R12, R18 ;  /* 0x000000000c107229 */ /* 0x000fcc0000000012 */
[----:B------:R-:W-:Y:S02]  /*16c0*/  DFMA R20, R10, R22, R20 ;  /* 0x000000160a14722b */ /* 0x000fe40000000014 */
[----:B------:R-:W-:Y:S02]  /*16d0*/  DADD R22, R12, -R16 ;  /* 0x000000000c167229 */ /* 0x000fe40000000810 */
[----:B------:R-:W-:-:S06]  /*16e0*/  DMUL R12, R16, R24 ;  /* 0x00000018100c7228 */ /* 0x000fcc0000000000 */
[----:B------:R-:W-:Y:S02]  /*16f0*/  DADD R22, R18, R22 ;  /* 0x0000000012167229 */ /* 0x000fe40000000016 */
[----:B------:R-:W-:-:S08]  /*1700*/  DFMA R18, R16, R24, -R12 ;  /* 0x000000181012722b */ /* 0x000fd0000000080c */
[----:B------:R-:W-:-:S08]  /*1710*/  DFMA R18, R16, R20, R18 ;  /* 0x000000141012722b */ /* 0x000fd00000000012 */
[----:B------:R-:W-:-:S08]  /*1720*/  DFMA R22, R22, R24, R18 ;  /* 0x000000181616722b */ /* 0x000fd00000000012 */
[----:B------:R-:W-:-:S08]  /*1730*/  DADD R16, R12, R22 ;  /* 0x000000000c107229 */ /* 0x000fd00000000016 */
[--C-:B------:R-:W-:Y:S02]  /*1740*/  DADD R18, R10, R16.reuse ;  /* 0x000000000a127229 */ /* 0x100fe40000000010 */
[----:B------:R-:W-:-:S06]  /*1750*/  DADD R12, R12, -R16 ;  /* 0x000000000c0c7229 */ /* 0x000fcc0000000810 */
[----:B------:R-:W-:Y:S02]  /*1760*/  DADD R10, R10, -R18 ;  /* 0x000000000a0a7229 */ /* 0x000fe40000000812 */
[----:B------:R-:W-:-:S06]  /*1770*/  DADD R12, R22, R12 ;  /* 0x00000000160c7229 */ /* 0x000fcc000000000c */
[----:B------:R-:W-:-:S08]  /*1780*/  DADD R10, R16, R10 ;  /* 0x00000000100a7229 */ /* 0x000fd0000000000a */
[----:B------:R-:W-:-:S08]  /*1790*/  DADD R10, R12, R10 ;  /* 0x000000000c0a7229 */ /* 0x000fd0000000000a */
[----:B------:R-:W-:Y:S01]  /*17a0*/  DADD R14, R14, R10 ;  /* 0x000000000e0e7229 */ /* 0x000fe2000000000a */
[----:B------:R-:W-:Y:S01]  /*17b0*/  HFMA2 R11, -RZ, RZ, 3.59375, 0 ;  /* 0x43300000ff0b7431 */ /* 0x000fe200000001ff */
[----:B------:R-:W-:-:S06]  /*17c0*/  LOP3.LUT R10, R9, 0x80000000, RZ, 0x3c, !PT ;  /* 0x80000000090a7812 */ /* 0x000fcc00078e3cff */
[----:B------:R-:W-:Y:S02]  /*17d0*/  DADD R12, R18, R14 ;  /* 0x00000000120c7229 */ /* 0x000fe4000000000e */
[----:B------:R-:W-:Y:S01]  /*17e0*/  DADD R10, R10, -UR8 ;  /* 0x800000080a0a7e29 */ /* 0x000fe20008000000 */
[----:B------:R-:W-:Y:S01]  /*17f0*/  UMOV UR8, 0xfefa39ef ;  /* 0xfefa39ef00087882 */ /* 0x000fe20000000000 */
[----:B------:R-:W-:-:S04]  /*1800*/  UMOV UR9, 0x3fe62e42 ;  /* 0x3fe62e4200097882 */ /* 0x000fc80000000000 */
[--C-:B------:R-:W-:Y:S02]  /*1810*/  DADD R18, R18, -R12.reuse ;  /* 0x0000000012127229 */ /* 0x100fe4000000080c */
[----:B------:R-:W-:-:S06]  /*1820*/  DFMA R8, R10, UR8, R12 ;  /* 0x000000080a087c2b */ /* 0x000fcc000800000c */
[----:B------:R-:W-:Y:S02]  /*1830*/  DADD R18, R14, R18 ;  /* 0x000000000e127229 */ /* 0x000fe40000000012 */
[----:B------:R-:W-:-:S08]  /*1840*/  DFMA R16, R10, -UR8, R8 ;  /* 0x800000080a107c2b */ /* 0x000fd00008000008 */
[----:B------:R-:W-:-:S08]  /*1850*/  DADD R16, -R12, R16 ;  /* 0x000000000c107229 */ /* 0x000fd00000000110 */
[----:B------:R-:W-:-:S08]  /*1860*/  DADD R16, R18, -R16 ;  /* 0x0000000012107229 */ /* 0x000fd00000000810 */
[----:B------:R-:W-:-:S08]  /*1870*/  DFMA R16, R10, UR10, R16 ;  /* 0x0000000a0a107c2b */ /* 0x000fd00008000010 */
[----:B------:R-:W-:-:S08]  /*1880*/  DADD R10, R8, R16 ;  /* 0x00000000080a7229 */ /* 0x000fd00000000010 */
[----:B------:R-:W-:Y:S02]  /*1890*/  DADD R8, R8, -R10 ;  /* 0x0000000008087229 */ /* 0x000fe4000000080a */
[----:B------:R-:W-:-:S06]  /*18a0*/  DMUL R14, R10, 2 ;  /* 0x400000000a0e7828 */ /* 0x000fcc0000000000 */
[----:B------:R-:W-:Y:S02]  /*18b0*/  DADD R16, R16, R8 ;  /* 0x0000000010107229 */ /* 0x000fe40000000008 */
[----:B------:R-:W-:Y:S01]  /*18c0*/  DFMA R10, R10, 2, -R14 ;  /* 0x400000000a0a782b */ /* 0x000fe2000000080e */
[----:B------:R-:W-:Y:S02]  /*18d0*/  IMAD.MOV.U32 R8, RZ, RZ, 0x652b82fe ;  /* 0x652b82feff087424 */ /* 0x000fe400078e00ff */
[----:B------:R-:W-:-:S05]  /*18e0*/  IMAD.MOV.U32 R9, RZ, RZ, 0x3ff71547 ;  /* 0x3ff71547ff097424 */ /* 0x000fca00078e00ff */
[----:B------:R-:W-:-:S08]  /*18f0*/  DFMA R16, R16, 2, R10 ;  /* 0x400000001010782b */ /* 0x000fd0000000000a */
[----:B------:R-:W-:-:S08]  /*1900*/  DADD R10, R14, R16 ;  /* 0x000000000e0a7229 */ /* 0x000fd00000000010 */
[----:B------:R-:W-:Y:S02]  /*1910*/  DFMA R8, R10, R8, 6.75539944105574400000e+15 ;  /* 0x433800000a08742b */ /* 0x000fe40000000008 */
[----:B------:R-:W-:Y:S01]  /*1920*/  FSETP.GEU.AND P0, PT, |R11|, 4.1917929649353027344, PT ;  /* 0x4086232b0b00780b */ /* 0x000fe20003f0e200 */
[----:B------:R-:W-:-:S05]  /*1930*/  DADD R14, R14, -R10 ;  /* 0x000000000e0e7229 */ /* 0x000fca000000080a */
[----:B------:R-:W-:-:S03]  /*1940*/  DADD R12, R8, -6.75539944105574400000e+15 ;  /* 0xc3380000080c7429 */ /* 0x000fc60000000000 */
[----:B------:R-:W-:-:S05]  /*1950*/  DADD R16, R16, R14 ;  /* 0x0000000010107229 */ /* 0x000fca000000000e */
[----:B------:R-:W-:Y:S01]  /*1960*/  DFMA R18, R12, -UR8, R10 ;  /* 0x800000080c127c2b */ /* 0x000fe2000800000a */
[----:B------:R-:W-:Y:S01]  /*1970*/  UMOV UR8, 0x3b39803f ;  /* 0x3b39803f00087882 */ /* 0x000fe20000000000 */
[----:B------:R-:W-:-:S06]  /*1980*/  UMOV UR9, 0x3c7abc9e ;  /* 0x3c7abc9e00097882 */ /* 0x000fcc0000000000 */
[----:B------:R-:W-:Y:S01]  /*1990*/  DFMA R12, R12, -UR8, R18 ;  /* 0x800000080c0c7c2b */ /* 0x000fe20008000012 */
[----:B------:R-:W-:Y:S01]  /*19a0*/  UMOV UR8, 0x69ce2bdf ;  /* 0x69ce2bdf00087882 */ /* 0x000fe20000000000 */
[----:B------:R-:W-:Y:S01]  /*19b0*/  IMAD.MOV.U32 R18, RZ, RZ, -0x35dec16 ;  /* 0xfca213eaff127424 */ /* 0x000fe200078e00ff */
[----:B------:R-:W-:Y:S01]  /*19c0*/  MOV R19, 0x3e928af3 ;  /* 0x3e928af300137802 */ /* 0x000fe20000000f00 */
[----:B------:R-:W-:-:S05]  /*19d0*/  UMOV UR9, 0x3e5ade15 ;  /* 0x3e5ade1500097882 */ /* 0x000fca0000000000 */
[----:B------:R-:W-:Y:S01]  /*19e0*/  DFMA R18, R12, UR8, R18 ;  /* 0x000000080c127c2b */ /* 0x000fe20008000012 */
[----:B------:R-:W-:Y:S01]  /*19f0*/  UMOV UR8, 0x62401315 ;  /* 0x6240131500087882 */ /* 0x000fe20000000000 */
[----:B------:R-:W-:-:S06]  /*1a00*/  UMOV UR9, 0x3ec71dee ;  /* 0x3ec71dee00097882 */ /* 0x000fcc0000000000 */
[----:B------:R-:W-:Y:S01]  /*1a10*/  DFMA R18, R12, R18, UR8 ;  /* 0x000000080c127e2b */ /* 0x000fe20008000012 */
        /* <DEDUP_REMOVED lines=20> */
[----:B------:R-:W-:-:S08]  /*1b60*/  DFMA R18, R12, R18, UR8 ;  /* 0x000000080c127e2b */ /* 0x000fd00008000012 */
[----:B------:R-:W-:-:S08]  /*1b70*/  DFMA R18, R12, R18, 1 ;  /* 0x3ff000000c12742b */ /* 0x000fd00000000012 */
[----:B------:R-:W-:-:S10]  /*1b80*/  DFMA R12, R12, R18, 1 ;  /* 0x3ff000000c0c742b */ /* 0x000fd40000000012 */
[----:B------:R-:W-:Y:S02]  /*1b90*/  IMAD R15, R8, 0x100000, R13 ;  /* 0x00100000080f7824 */ /* 0x000fe400078e020d */
[----:B------:R-:W-:Y:S01]  /*1ba0*/  IMAD.MOV.U32 R14, RZ, RZ, R12 ;  /* 0x000000ffff0e7224 */ /* 0x000fe200078e000c */
[----:B------:R-:W-:Y:S06]  /*1bb0*/  @!P0 BRA `(.L_x_12) ;  /* 0x0000000000348947 */ /* 0x000fec0003800000 */
[----:B------:R-:W-:Y:S01]  /*1bc0*/  FSETP.GEU.AND P1, PT, |R11|, 4.2275390625, PT ;  /* 0x408748000b00780b */ /* 0x000fe20003f2e200 */
[C---:B------:R-:W-:Y:S02]  /*1bd0*/  DADD R14, R10.reuse, +INF ;  /* 0x7ff000000a0e7429 */ /* 0x040fe40000000000 */
[----:B------:R-:W-:-:S08]  /*1be0*/  DSETP.GEU.AND P0, PT, R10, RZ, PT ;  /* 0x000000ff0a00722a */ /* 0x000fd00003f0e000 */
[----:B------:R-:W-:Y:S02]  /*1bf0*/  FSEL R14, R14, RZ, P0 ;  /* 0x000000ff0e0e7208 */ /* 0x000fe40000000000 */
[----:B------:R-:W-:Y:S01]  /*1c00*/  FSEL R15, R15, RZ, P0 ;  /* 0x000000ff0f0f7208 */ /* 0x000fe20000000000 */
[----:B------:R-:W-:Y:S06]  /*1c10*/  @P1 BRA `(.L_x_12) ;  /* 0x00000000001c1947 */ /* 0x000fec0003800000 */
[----:B------:R-:W-:Y:S01]  /*1c20*/  LEA.HI R9, R8, R8, RZ, 0x1 ;  /* 0x0000000808097211 */ /* 0x000fe200078f08ff */
[----:B------:R-:W-:-:S03]  /*1c30*/  IMAD.MOV.U32 R14, RZ, RZ, RZ ;  /* 0x000000ffff0e7224 */ /* 0x000fc600078e00ff */
[----:B------:R-:W-:-:S04]  /*1c40*/  SHF.R.S32.HI R9, RZ, 0x1, R9 ;  /* 0x00000001ff097819 */ /* 0x000fc80000011409 */
[----:B------:R-:W-:Y:S01]  /*1c50*/  IADD3 R8, PT, PT, R8, -R9, RZ ;  /* 0x8000000908087210 */ /* 0x000fe20007ffe0ff */
[----:B------:R-:W-:-:S03]  /*1c60*/  IMAD R13, R9, 0x100000, R13 ;  /* 0x00100000090d7824 */ /* 0x000fc600078e020d */
[----:B------:R-:W-:-:S06]  /*1c70*/  LEA R15, R8, 0x3ff00000, 0x14 ;  /* 0x3ff00000080f7811 */ /* 0x000fcc00078ea0ff */
[----:B------:R-:W-:-:S11]  /*1c80*/  DMUL R14, R12, R14 ;  /* 0x0000000e0c0e7228 */ /* 0x000fd60000000000 */
.L_x_12:
[----:B------:R-:W-:Y:S01]  /*1c90*/  DFMA R16, R16, R14, R14 ;  /* 0x0000000e1010722b */ /* 0x000fe2000000000e */
[----:B------:R-:W-:Y:S01]  /*1ca0*/  MOV R8, R0 ;  /* 0x0000000000087202 */ /* 0x000fe20000000f00 */
[----:B------:R-:W-:Y:S01]  /*1cb0*/  DSETP.NEU.AND P0, PT, |R14|, +INF , PT ;  /* 0x7ff000000e00742a */ /* 0x000fe20003f0d200 */
[----:B------:R-:W-:-:S07]  /*1cc0*/  IMAD.MOV.U32 R9, RZ, RZ, 0x0 ;  /* 0x00000000ff097424 */ /* 0x000fce00078e00ff */
[----:B------:R-:W-:Y:S02]  /*1cd0*/  FSEL R23, R14, R16, !P0 ;  /* 0x000000100e177208 */ /* 0x000fe40004000000 */
[----:B------:R-:W-:Y:S01]  /*1ce0*/  FSEL R22, R15, R17, !P0 ;  /* 0x000000110f167208 */ /* 0x000fe20004000000 */
[----:B------:R-:W-:Y:S06]  /*1cf0*/  RET.REL.NODEC R8 `(_Z5houghPiS_) ;  /* 0xffffffe008c07950 */ /* 0x000fec0003c3ffff */
.L_x_13:
[----:B------:R-:W-:-:S00]  /*1d00*/  BRA `(.L_x_13) ;  /* 0xfffffffc00fc7947 */ /* 0x000fc0000383ffff */
[----:B------:R-:W-:-:S00]  /*1d10*/  NOP ;  /* 0x0000000000007918 */ /* 0x000fc00000000000 */
        /* <DEDUP_REMOVED lines=14> */
.L_x_16:


//--------------------- .text._Z11find_radiusPi   --------------------------
	.section	.text._Z11find_radiusPi,"ax",@progbits
	.align	128
        .global         _Z11find_radiusPi
        .type           _Z11find_radiusPi,@function
        .size           _Z11find_radiusPi,(.L_x_18 - _Z11find_radiusPi)
        .other          _Z11find_radiusPi,@"STO_CUDA_ENTRY STV_DEFAULT"
_Z11find_radiusPi:
.text._Z11find_radiusPi:
[----:B------:R-:W-:Y:S01]  /*0000*/  LDC R1, c[0x0][0x37c] ;  /* 0x0000df00ff017b82 */ /* 0x000fe20000000800 */
[----:B------:R-:W-:Y:S05]  /*0010*/  EXIT ;  /* 0x000000000000794d */ /* 0x000fea0003800000 */
.L_x_14:
        /* <DEDUP_REMOVED lines=14> */
.L_x_18:


//--------------------- .nv.shared.reserved.0     --------------------------
	.section	.nv.shared.reserved.0,"aw",@nobits
	.weak		__nv_reservedSMEM_offset_0_alias
	.size		__nv_reservedSMEM_offset_0_alias, 0, 64
	.other		__nv_reservedSMEM_offset_0_alias,@"STO_CUDA_RESERVED_SHARED STV_DEFAULT"
__nv_reservedSMEM_offset_0_alias:
	.zero		0
	.zero		64


//--------------------- .nv.constant0._Z5houghPiS_ --------------------------
	.section	.nv.constant0._Z5houghPiS_,"a",@progbits
	.sectionflags	@""
	.align	4
.nv.constant0._Z5houghPiS_:
	.zero		912


//--------------------- .nv.constant0._Z11find_radiusPi --------------------------
	.section	.nv.constant0._Z11find_radiusPi,"a",@progbits
	.sectionflags	@""
	.align	4
.nv.constant0._Z11find_radiusPi:
	.zero		904


//--------------------- SYMBOLS --------------------------

	.type		.nv.reservedSmem.offset0,@object
	.size		.nv.reservedSmem.offset0,0x4
